def gluon_tcgen05(
    a_ptr,
    b_ptr,
    c_ptr,
    M,
    N,
    K,
    stride_am,
    stride_bk,
    stride_cm,
    BLOCK_M: gl.constexpr,
    BLOCK_N: gl.constexpr,
    BLOCK_K: gl.constexpr,
    DTYPE: gl.constexpr,
    A_LAYOUT: gl.constexpr,
    B_LAYOUT: gl.constexpr,
    C_LAYOUT: gl.constexpr,
    B_SHAPE: gl.constexpr,
    TMEM_LAYOUT: gl.constexpr,
    TMEM_REG: gl.constexpr,
    TRANS_B: gl.constexpr,
    NUM_BUFFERS: gl.constexpr,
):
    a_desc = tma.make_tensor_descriptor(
        a_ptr, [M, K], [stride_am, 1], [BLOCK_M, BLOCK_K], A_LAYOUT
    )
    b_desc = tma.make_tensor_descriptor(
        b_ptr,
        [N, K] if TRANS_B else [K, N],
        [stride_bk, 1],
        B_SHAPE,
        B_LAYOUT,
    )
    c_desc = tma.make_tensor_descriptor(
        c_ptr, [M, N], [stride_cm, 1], [BLOCK_M, BLOCK_N], C_LAYOUT
    )

    a_bufs = gl.allocate_shared_memory(
        DTYPE, [NUM_BUFFERS, BLOCK_M, BLOCK_K], A_LAYOUT
    )
    b_bufs = gl.allocate_shared_memory(DTYPE, [NUM_BUFFERS] + B_SHAPE, B_LAYOUT)

    pid_m = gl.program_id(0)
    pid_n = gl.program_id(1)
    off_m = pid_m * BLOCK_M
    off_n = pid_n * BLOCK_N

    tma_bars = gl.allocate_shared_memory(
        gl.int64, [NUM_BUFFERS, 1], mbarrier.MBarrierLayout()
    )
    mma_bars = gl.allocate_shared_memory(
        gl.int64, [NUM_BUFFERS, 1], mbarrier.MBarrierLayout()
    )
    for i in gl.static_range(NUM_BUFFERS):
        mbarrier.init(tma_bars.index(i), count=1)
        mbarrier.init(mma_bars.index(i), count=1)

    acc_tmem = allocate_tensor_memory(gl.float32, [BLOCK_M, BLOCK_N], TMEM_LAYOUT)
    idx = 0
    phase = 0
    use_acc = False
    for k in range(0, K, BLOCK_K):
        a = a_bufs.index(idx)
        b = b_bufs.index(idx)
        tma_bar = tma_bars.index(idx)
        mma_bar = mma_bars.index(idx)
        mbarrier.expect(
            tma_bar, a_desc.block_type.nbytes + b_desc.block_type.nbytes
        )
        tma.async_copy_global_to_shared(a_desc, [off_m, k], tma_bar, a)
        tma.async_copy_global_to_shared(
            b_desc, [off_n, k] if TRANS_B else [k, off_n], tma_bar, b
        )
        mbarrier.wait(tma_bar, phase=phase)

        if TRANS_B:
            b = b.permute((1, 0))
        tcgen05_mma(a, b, acc_tmem, use_acc=use_acc)
        tcgen05_commit(mma_bar)
        mbarrier.wait(mma_bar, phase=phase)
        use_acc = True

        idx += 1
        if idx == NUM_BUFFERS:
            idx = 0
            phase ^= 1

    for i in gl.static_range(NUM_BUFFERS):
        mbarrier.invalidate(tma_bars.index(i))
        mbarrier.invalidate(mma_bars.index(i))

    acc = acc_tmem.load(TMEM_REG)
    c_smem = gl.allocate_shared_memory(DTYPE, [BLOCK_M, BLOCK_N], C_LAYOUT)
    c_smem.store(acc.to(DTYPE))
    fence_async_shared()
    tma.async_copy_shared_to_global(c_desc, [off_m, off_n], c_smem)
    tma.store_wait(pendings=0)

# config = {"BLOCK_K": 32, "BLOCK_M": 64, "BLOCK_N": 64, "arch": "sm_100", "dtype": "bf16", "num_buffers": 2, "num_warps": 8, "trans_b": 1}
# arch = sm_100


// ===== COMPILED SASS (sm_100a) =====

	.target	sm_100a

	.elftype	@"ET_EXEC"


//--------------------- .note.nv.tkinfo           --------------------------
	.section	.note.nv.tkinfo,"",@"SHT_NOTE"
	.sectionflags	@"SHF_NOTE_NV_TKINFO"
	.tkinfo
        /*0018*/ 	.word	0x00000081
        /*0030*/ 	.string	""
        /*0030*/ 	.string	"ptxas-blackwell"
        /*0030*/ 	.string	"Cuda compilation tools, release 12.9, V12.9.86"
        /*0030*/ 	.string	"Build cuda_12.9.r12.9/compiler.36037853_0"
        /*0030*/ 	.string	"-v  -suppress-debug-info  -lineinfo  -arch sm_100a "



//--------------------- .note.nv.cuver            --------------------------
	.section	.note.nv.cuver,"",@"SHT_NOTE"
	.sectionflags	@"SHF_NOTE_NV_CUVER"
        /*0018*/ 	.short	0x0001
        /*001a*/ 	.short	0x0064
        /*001c*/ 	.short	0x0001
        /*001e*/ 	.short	0x0000
        /*0020*/ 	.short	0x0001
        /*0022*/ 	.short	0x0000


//--------------------- .nv.info                  --------------------------
	.section	.nv.info,"",@"SHT_CUDA_INFO"
	.align	4


	//----- nvinfo : EIATTR_REGCOUNT
	.align		4
        /*0000*/ 	.byte	0x04, 0x2f
        /*0002*/ 	.short	(.L_4 - .L_3)
	.align		4
.L_3:
        /*0004*/ 	.word	index@(gluon_tcgen05)
        /*0008*/ 	.word	0x00000019


	//----- nvinfo : EIATTR_FRAME_SIZE
	.align		4
.L_4:
        /*000c*/ 	.byte	0x04, 0x11
        /*000e*/ 	.short	(.L_6 - .L_5)
	.align		4
.L_5:
        /*0010*/ 	.word	index@($__internal_2_$__cuda_sm10x_tcgen05_guardrail_trap_unallocated_columns_being_dealloced)
        /*0014*/ 	.word	0x00000000


	//----- nvinfo : EIATTR_FRAME_SIZE
	.align		4
.L_6:
        /*0018*/ 	.byte	0x04, 0x11
        /*001a*/ 	.short	(.L_8 - .L_7)
	.align		4
.L_7:
        /*001c*/ 	.word	index@($__internal_1_$__cuda_sm10x_tcgen05_guardrail_trap_phase_invalid_during_alloc)
        /*0020*/ 	.word	0x00000000


	//----- nvinfo : EIATTR_FRAME_SIZE
	.align		4
.L_8:
        /*0024*/ 	.byte	0x04, 0x11
        /*0026*/ 	.short	(.L_10 - .L_9)
	.align		4
.L_9:
        /*0028*/ 	.word	index@($__internal_0_$__cuda_sm10x_tcgen05_guardrail_trap_col_being_dealloced_not_returned_by_alloc)
        /*002c*/ 	.word	0x00000000


	//----- nvinfo : EIATTR_FRAME_SIZE
	.align		4
.L_10:
        /*0030*/ 	.byte	0x04, 0x11
        /*0032*/ 	.short	(.L_12 - .L_11)
	.align		4
.L_11:
        /*0034*/ 	.word	index@(gluon_tcgen05)
        /*0038*/ 	.word	0x00000000


	//----- nvinfo : EIATTR_MIN_STACK_SIZE
	.align		4
.L_12:
        /*003c*/ 	.byte	0x04, 0x12
        /*003e*/ 	.short	(.L_14 - .L_13)
	.align		4
.L_13:
        /*0040*/ 	.word	index@(gluon_tcgen05)
        /*0044*/ 	.word	0x00000000
.L_14:


//--------------------- .nv.info.gluon_tcgen05    --------------------------
	.section	.nv.info.gluon_tcgen05,"",@"SHT_CUDA_INFO"
	.sectionflags	@""
	.align	4


	//----- nvinfo : EIATTR_CUDA_API_VERSION
	.align		4
        /*0000*/ 	.byte	0x04, 0x37
        /*0002*/ 	.short	(.L_16 - .L_15)
.L_15:
        /*0004*/ 	.word	0x00000081


	//----- nvinfo : EIATTR_KPARAM_INFO
	.align		4
.L_16:
        /*0008*/ 	.byte	0x04, 0x17
        /*000a*/ 	.short	(.L_18 - .L_17)
.L_17:
        /*000c*/ 	.word	0x00000000
        /*0010*/ 	.short	0x000a
        /*0012*/ 	.short	0x0048
        /*0014*/ 	.byte	0x00, 0xf4, 0x21, 0x00


	//----- nvinfo : EIATTR_KPARAM_INFO
	.align		4
.L_18:
        /*0018*/ 	.byte	0x04, 0x17
        /*001a*/ 	.short	(.L_20 - .L_19)
.L_19:
        /*001c*/ 	.word	0x00000000
        /*0020*/ 	.short	0x0009
        /*0022*/ 	.short	0x0040
        /*0024*/ 	.byte	0x00, 0xf4, 0x21, 0x00


	//----- nvinfo : EIATTR_KPARAM_INFO
	.align		4
.L_20:
        /*0028*/ 	.byte	0x04, 0x17
        /*002a*/ 	.short	(.L_22 - .L_21)
.L_21:
        /*002c*/ 	.word	0x00000000
        /*0030*/ 	.short	0x0008
        /*0032*/ 	.short	0x0038
        /*0034*/ 	.byte	0x00, 0xf0, 0x21, 0x00


	//----- nvinfo : EIATTR_KPARAM_INFO
	.align		4
.L_22:
        /*0038*/ 	.byte	0x04, 0x17
        /*003a*/ 	.short	(.L_24 - .L_23)
.L_23:
        /*003c*/ 	.word	0x00000000
        /*0040*/ 	.short	0x0007
        /*0042*/ 	.short	0x0030
        /*0044*/ 	.byte	0x00, 0xf0, 0x21, 0x00


	//----- nvinfo : EIATTR_KPARAM_INFO
	.align		4
.L_24:
        /*0048*/ 	.byte	0x04, 0x17
        /*004a*/ 	.short	(.L_26 - .L_25)
.L_25:
        /*004c*/ 	.word	0x00000000
        /*0050*/ 	.short	0x0006
        /*0052*/ 	.short	0x0028
        /*0054*/ 	.byte	0x00, 0xf0, 0x21, 0x00


	//----- nvinfo : EIATTR_KPARAM_INFO
	.align		4
.L_26:
        /*0058*/ 	.byte	0x04, 0x17
        /*005a*/ 	.short	(.L_28 - .L_27)
.L_27:
        /*005c*/ 	.word	0x00000000
        /*0060*/ 	.short	0x0005
        /*0062*/ 	.short	0x0020
        /*0064*/ 	.byte	0x00, 0xf0, 0x11, 0x00


	//----- nvinfo : EIATTR_KPARAM_INFO
	.align		4
.L_28:
        /*0068*/ 	.byte	0x04, 0x17
        /*006a*/ 	.short	(.L_30 - .L_29)
.L_29:
        /*006c*/ 	.word	0x00000000
        /*0070*/ 	.short	0x0004
        /*0072*/ 	.short	0x001c
        /*0074*/ 	.byte	0x00, 0xf0, 0x11, 0x00


	//----- nvinfo : EIATTR_KPARAM_INFO
	.align		4
.L_30:
        /*0078*/ 	.byte	0x04, 0x17
        /*007a*/ 	.short	(.L_32 - .L_31)
.L_31:
        /*007c*/ 	.word	0x00000000
        /*0080*/ 	.short	0x0003
        /*0082*/ 	.short	0x0018
        /*0084*/ 	.byte	0x00, 0xf0, 0x11, 0x00


	//----- nvinfo : EIATTR_KPARAM_INFO
	.align		4
.L_32:
        /*0088*/ 	.byte	0x04, 0x17
        /*008a*/ 	.short	(.L_34 - .L_33)
.L_33:
        /*008c*/ 	.word	0x00000000
        /*0090*/ 	.short	0x0002
        /*0092*/ 	.short	0x0010
        /*0094*/ 	.byte	0x00, 0xf4, 0x21, 0x00


	//----- nvinfo : EIATTR_KPARAM_INFO
	.align		4
.L_34:
        /*0098*/ 	.byte	0x04, 0x17
        /*009a*/ 	.short	(.L_36 - .L_35)
.L_35:
        /*009c*/ 	.word	0x00000000
        /*00a0*/ 	.short	0x0001
        /*00a2*/ 	.short	0x0008
        /*00a4*/ 	.byte	0x00, 0xf4, 0x21, 0x00


	//----- nvinfo : EIATTR_KPARAM_INFO
	.align		4
.L_36:
        /*00a8*/ 	.byte	0x04, 0x17
        /*00aa*/ 	.short	(.L_38 - .L_37)
.L_37:
        /*00ac*/ 	.word	0x00000000
        /*00b0*/ 	.short	0x0000
        /*00b2*/ 	.short	0x0000
        /*00b4*/ 	.byte	0x00, 0xf4, 0x21, 0x00


	//----- nvinfo : EIATTR_AT_ENTRY_FRAGMENTS
	.align		4
.L_38:
        /*00b8*/ 	.byte	0x04, 0x4f
        /*00ba*/ 	.short	(.L_40 - .L_39)


	//   ....[0]....
.L_39:
        /*00bc*/ 	.word	0x00000004


	//----- nvinfo : EIATTR_RESERVED_SMEM_USED
	.align		4
.L_40:
        /*00c0*/ 	.byte	0x01, 0x41
	.zero		2


	//----- nvinfo : EIATTR_SPARSE_MMA_MASK
	.align		4
        /*00c4*/ 	.byte	0x03, 0x50
        /*00c6*/ 	.short	0x0000


	//----- nvinfo : EIATTR_TCGEN05_1CTA_USED
	.align		4
        /*00c8*/ 	.byte	0x01, 0x51
	.zero		2


	//----- nvinfo : EIATTR_MAXREG_COUNT
	.align		4
        /*00cc*/ 	.byte	0x03, 0x1b
        /*00ce*/ 	.short	0x00ff


	//----- nvinfo : EIATTR_NUM_BARRIERS
	.align		4
        /*00d0*/ 	.byte	0x02, 0x4c
        /*00d2*/ 	.byte	0x01
	.zero		1


	//----- nvinfo : EIATTR_INT_WARP_WIDE_INSTR_OFFSETS
	.align		4
        /*00d4*/ 	.byte	0x04, 0x31
        /*00d6*/ 	.short	(.L_42 - .L_41)


	//   ....[0]....
.L_41:
        /*00d8*/ 	.word	0x00001770


	//   ....[1]....
        /*00dc*/ 	.word	0x00001790


	//   ....[2]....
        /*00e0*/ 	.word	0x00001820


	//   ....[3]....
        /*00e4*/ 	.word	0x000019d0


	//   ....[4]....
        /*00e8*/ 	.word	0x000019e0


	//   ....[5]....
        /*00ec*/ 	.word	0x000019f0


	//   ....[6]....
        /*00f0*/ 	.word	0x00001a00


	//   ....[7]....
        /*00f4*/ 	.word	0x00001c80


	//   ....[8]....
        /*00f8*/ 	.word	0x00001c90


	//   ....[9]....
        /*00fc*/ 	.word	0x00001e00


	//   ....[10]....
        /*0100*/ 	.word	0x00001e50


	//   ....[11]....
        /*0104*/ 	.word	0x00001e60


	//   ....[12]....
        /*0108*/ 	.word	0x00001e90


	//   ....[13]....
        /*010c*/ 	.word	0x000020a0


	//   ....[14]....
        /*0110*/ 	.word	0x000020b0


	//   ....[15]....
        /*0114*/ 	.word	0x000023d0


	//   ....[16]....
        /*0118*/ 	.word	0x000023e0


	//   ....[17]....
        /*011c*/ 	.word	0x000026a0


	//   ....[18]....
        /*0120*/ 	.word	0x000026f0


	//----- nvinfo : EIATTR_COOP_GROUP_MASK_REGIDS
	.align		4
.L_42:
        /*0124*/ 	.byte	0x04, 0x29
        /*0126*/ 	.short	(.L_44 - .L_43)


	//   ....[0]....
.L_43:
        /*0128*/ 	.word	0xffffffff


	//   ....[1]....
        /*012c*/ 	.word	0xffffffff


	//   ....[2]....
        /*0130*/ 	.word	0xffffffff


	//   ....[3]....
        /*0134*/ 	.word	0xffffffff


	//   ....[4]....
        /*0138*/ 	.word	0xffffffff


	//   ....[5]....
        /*013c*/ 	.word	0xffffffff


	//   ....[6]....
        /*0140*/ 	.word	0xffffffff


	//   ....[7]....
        /*0144*/ 	.word	0xffffffff


	//   ....[8]....
        /*0148*/ 	.word	0xffffffff


	//   ....[9]....
        /*014c*/ 	.word	0xffffffff


	//----- nvinfo : EIATTR_COOP_GROUP_INSTR_OFFSETS
	.align		4
.L_44:
        /*0150*/ 	.byte	0x04, 0x28
        /*0152*/ 	.short	(.L_46 - .L_45)


	//   ....[0]....
.L_45:
        /*0154*/ 	.word	0x00000050


	//   ....[1]....
        /*0158*/ 	.word	0x00000310


	//   ....[2]....
        /*015c*/ 	.word	0x00000500


	//   ....[3]....
        /*0160*/ 	.word	0x000009a0


	//   ....[4]....
        /*0164*/ 	.word	0x00000ae0


	//   ....[5]....
        /*0168*/ 	.word	0x00000fe0


	//   ....[6]....
        /*016c*/ 	.word	0x00001120


	//   ....[7]....
        /*0170*/ 	.word	0x00001610


	//   ....[8]....
        /*0174*/ 	.word	0x00002530


	//   ....[9]....
        /*0178*/ 	.word	0x000027a0


	//----- nvinfo : EIATTR_VRC_CTA_INIT_COUNT
	.align		4
.L_46:
        /*017c*/ 	.byte	0x02, 0x4a
        /*017e*/ 	.byte	0x80
	.zero		1


	//----- nvinfo : EIATTR_MBARRIER_INSTR_OFFSETS
	.align		4
        /*0180*/ 	.byte	0x04, 0x39
        /*0182*/ 	.short	(.L_48 - .L_47)


	//   ....[0]....
.L_47:
        /*0184*/ 	.word	0x00001840
        /*0188*/ 	.word	0x000000ff
        /*018c*/ 	.word	0x00004000
        /*0190*/ 	.short	0x0100
        /*0192*/ 	.byte	0x08
	.zero		1


	//   ....[1]....
        /*0194*/ 	.word	0x00001850
        /*0198*/ 	.word	0x000000ff
        /*019c*/ 	.word	0x00004010
        /*01a0*/ 	.short	0x0100
        /*01a2*/ 	.byte	0x08
	.zero		1


	//   ....[2]....
        /*01a4*/ 	.word	0x00001900
        /*01a8*/ 	.word	0x000000ff
        /*01ac*/ 	.word	0x00004008
        /*01b0*/ 	.short	0x0100
        /*01b2*/ 	.byte	0x08
	.zero		1


	//   ....[3]....
        /*01b4*/ 	.word	0x00001910
        /*01b8*/ 	.word	0x000000ff
        /*01bc*/ 	.word	0x00004018
        /*01c0*/ 	.short	0x0100
        /*01c2*/ 	.byte	0x08
	.zero		1


	//   ....[4]....
        /*01c4*/ 	.word	0x00001ae0
        /*01c8*/ 	.word	0x000000ff
        /*01cc*/ 	.word	0x00004000
        /*01d0*/ 	.short	0x010a
        /*01d2*/ 	.byte	0x08
	.zero		1


	//   ....[5]....
        /*01d4*/ 	.word	0x00001ce0
        /*01d8*/ 	.word	0x000000ff
        /*01dc*/ 	.word	0x00004010
        /*01e0*/ 	.short	0x010a
        /*01e2*/ 	.byte	0x08
	.zero		1


	//   ....[6]....
        /*01e4*/ 	.word	0x00001f00
        /*01e8*/ 	.word	0x000000ff
        /*01ec*/ 	.word	0x00004000
        /*01f0*/ 	.short	0x010a
        /*01f2*/ 	.byte	0x1c
	.zero		1


	//   ....[7]....
        /*01f4*/ 	.word	0x000020f0
        /*01f8*/ 	.word	0x000000ff
        /*01fc*/ 	.word	0x00004010
        /*0200*/ 	.short	0x010a
        /*0202*/ 	.byte	0x1c
	.zero		1


	//   ....[8]....
        /*0204*/ 	.word	0x000021c0
        /*0208*/ 	.word	0x000000ff
        /*020c*/ 	.word	0x00004000
        /*0210*/ 	.short	0x0108
        /*0212*/ 	.byte	0x08
	.zero		1


	//   ....[9]....
        /*0214*/ 	.word	0x000021d0
        /*0218*/ 	.word	0x000000ff
        /*021c*/ 	.word	0x00004010
        /*0220*/ 	.short	0x0108
        /*0222*/ 	.byte	0x08
	.zero		1


	//   ....[10]....
        /*0224*/ 	.word	0x00002220
        /*0228*/ 	.word	0x000000ff
        /*022c*/ 	.word	0x00004008
        /*0230*/ 	.short	0x0108
        /*0232*/ 	.byte	0x08
	.zero		1


	//   ....[11]....
        /*0234*/ 	.word	0x00002230
        /*0238*/ 	.word	0x000000ff
        /*023c*/ 	.word	0x00004018
        /*0240*/ 	.short	0x0108
        /*0242*/ 	.byte	0x08
	.zero		1


	//   ....[12]....
        /*0244*/ 	.word	0x000027c0
        /*0248*/ 	.word	0x000000ff
        /*024c*/ 	.word	0x00004000
        /*0250*/ 	.short	0x010a
        /*0252*/ 	.byte	0x08
	.zero		1


	//   ....[13]....
        /*0254*/ 	.word	0x000027f0
        /*0258*/ 	.word	0x000000ff
        /*025c*/ 	.word	0x00004010
        /*0260*/ 	.short	0x010a
        /*0262*/ 	.byte	0x08
	.zero		1


	//   ....[14]....
        /*0264*/ 	.word	0x00002820
        /*0268*/ 	.word	0x000000ff
        /*026c*/ 	.word	0x00004000
        /*0270*/ 	.short	0x010a
        /*0272*/ 	.byte	0x1c
	.zero		1


	//   ....[15]....
        /*0274*/ 	.word	0x00002850
        /*0278*/ 	.word	0x000000ff
        /*027c*/ 	.word	0x00004010
        /*0280*/ 	.short	0x010a
        /*0282*/ 	.byte	0x1c
	.zero		1


	//----- nvinfo : EIATTR_NUM_MBARRIERS
	.align		4
.L_48:
        /*0284*/ 	.byte	0x03, 0x38
        /*0286*/ 	.short	0x0004


	//----- nvinfo : EIATTR_EXIT_INSTR_OFFSETS
	.align		4
        /*0288*/ 	.byte	0x04, 0x1c
        /*028a*/ 	.short	(.L_50 - .L_49)


	//   ....[0]....
.L_49:
        /*028c*/ 	.word	0x000027b0


	//----- nvinfo : EIATTR_REQNTID
	.align		4
.L_50:
        /*0290*/ 	.byte	0x04, 0x10
        /*0292*/ 	.short	(.L_52 - .L_51)
.L_51:
        /*0294*/ 	.word	0x00000100
        /*0298*/ 	.word	0x00000001
        /*029c*/ 	.word	0x00000001


	//----- nvinfo : EIATTR_CRS_STACK_SIZE
	.align		4
.L_52:
        /*02a0*/ 	.byte	0x04, 0x1e
        /*02a2*/ 	.short	(.L_54 - .L_53)
.L_53:
        /*02a4*/ 	.word	0x00000000


	//----- nvinfo : EIATTR_CBANK_PARAM_SIZE
	.align		4
.L_54:
        /*02a8*/ 	.byte	0x03, 0x19
        /*02aa*/ 	.short	0x0050


	//----- nvinfo : EIATTR_PARAM_CBANK
	.align		4
        /*02ac*/ 	.byte	0x04, 0x0a
        /*02ae*/ 	.short	(.L_56 - .L_55)
	.align		4
.L_55:
        /*02b0*/ 	.word	index@(.nv.constant0.gluon_tcgen05)
        /*02b4*/ 	.short	0x0380
        /*02b6*/ 	.short	0x0050


	//----- nvinfo : EIATTR_SW_WAR
	.align		4
.L_56:
        /*02b8*/ 	.byte	0x04, 0x36
        /*02ba*/ 	.short	(.L_58 - .L_57)
.L_57:
        /*02bc*/ 	.word	0x00000008
.L_58:


//--------------------- .nv.compat                --------------------------
	.section	.nv.compat,"",@"SHT_CUDA_COMPAT_INFO"
	.align	4
        /*0000*/ 	.byte	0x02, 0x02, 0x02, 0x00, 0x02, 0x05, 0x05, 0x00, 0x02, 0x03, 0x03, 0x00, 0x02, 0x06, 0x01, 0x00


//--------------------- .nv.callgraph             --------------------------
	.section	.nv.callgraph,"",@"SHT_CUDA_CALLGRAPH"
	.align	4
	.sectionentsize	8
	.align		4
        /*0000*/ 	.word	0x00000000
	.align		4
        /*0004*/ 	.word	0xffffffff
	.align		4
        /*0008*/ 	.word	0x00000000
	.align		4
        /*000c*/ 	.word	0xfffffffe
	.align		4
        /*0010*/ 	.word	0x00000000
	.align		4
        /*0014*/ 	.word	0xfffffffd
	.align		4
        /*0018*/ 	.word	0x00000000
	.align		4
        /*001c*/ 	.word	0xfffffffc


//--------------------- .text.gluon_tcgen05       --------------------------
	.section	.text.gluon_tcgen05,"ax",@progbits
	.align	128
        .global         gluon_tcgen05
        .type           gluon_tcgen05,@function
        .size           gluon_tcgen05,(.L_x_77 - gluon_tcgen05)
        .other          gluon_tcgen05,@"STO_CUDA_ENTRY STV_DEFAULT"
gluon_tcgen05:
.text.gluon_tcgen05:
[----:B------:R-:W1:Y:S01]  /*0000*/  LDC R1, c[0x0][0x37c] ;  /* 0x0000df00ff017b82 */ /* 0x000e620000000800 */
[----:B------:R-:W2:Y:S02]  /*0010*/  S2R R0, SR_TID.X ;  /* 0x0000000000007919 */ /* 0x000ea40000002100 */
[----:B--2---:R-:W-:-:S13]  /*0020*/  ISETP.GE.U32.AND P2, PT, R0, 0x20, PT ;  /* 0x000000200000780c */ /* 0x004fda0003f46070 */
[----:B------:R-:W-:Y:S05]  /*0030*/  @P2 BRA `(.L_x_0) ;  /* 0x0000000000b82947 */ /* 0x000fea0003800000 */
[----:B------:R-:W2:Y:S01]  /*0040*/  S2UR UR6, SR_CgaCtaId ;  /* 0x00000000000679c3 */ /* 0x000ea20000008800 */
[----:B------:R-:W-:Y:S01]  /*0050*/  NOP ;  /* 0x0000000000007918 */ /* 0x000fe20000000000 */
[----:B------:R-:W-:Y:S02]  /*0060*/  UMOV UR4, 0x40 ;  /* 0x0000004000047882 */ /* 0x000fe40000000000 */
[----:B--2---:R-:W-:-:S09]  /*0070*/  ULEA UR4, UR6, UR4, 0x18 ;  /* 0x0000000406047291 */ /* 0x004fd2000f8ec0ff */
[----:B------:R-:W2:Y:S01]  /*0080*/  LDS.U8 R2, [UR4] ;  /* 0x00000004ff027984 */ /* 0x000ea20008000000 */
[----:B------:R-:W-:Y:S02]  /*0090*/  UMOV UR4, 0x400 ;  /* 0x0000040000047882 */ /* 0x000fe40000000000 */
[----:B------:R-:W-:Y:S01]  /*00a0*/  ULEA UR4, UR6, UR4, 0x18 ;  /* 0x0000000406047291 */ /* 0x000fe2000f8ec0ff */
[----:B--2---:R-:W-:-:S13]  /*00b0*/  ISETP.NE.AND P0, PT, R2, RZ, PT ;  /* 0x000000ff0200720c */ /* 0x004fda0003f05270 */
[----:B------:R-:W-:Y:S05]  /*00c0*/  @P0 BRA `(.L_x_1) ;  /* 0x00000000007c0947 */ /* 0x000fea0003800000 */
[----:B------:R-:W-:-:S13]  /*00d0*/  ELECT P0, URZ, PT ;  /* 0x0000000000ff782f */ /* 0x000fda0003800000 */
[----:B------:R-:W-:Y:S05]  /*00e0*/  @!P0 BRA `(.L_x_2) ;  /* 0x0000000000848947 */ /* 0x000fea0003800000 */
[----:B------:R-:W-:Y:S01]  /*00f0*/  UMOV UR5, 0x2 ;  /* 0x0000000200057882 */ /* 0x000fe20000000000 */
[----:B------:R-:W-:Y:S02]  /*0100*/  IMAD.MOV.U32 R5, RZ, RZ, 0x1 ;  /* 0x00000001ff057424 */ /* 0x000fe400078e00ff */
[----:B------:R-:W-:Y:S02]  /*0110*/  IMAD.MOV.U32 R3, RZ, RZ, 0x3 ;  /* 0x00000003ff037424 */ /* 0x000fe400078e00ff */
[----:B------:R-:W-:Y:S04]  /*0120*/  DEPBAR.LE SB2, 0x36 ;  /* 0x0000ad800000791a */ /* 0x000fe80000000000 */
[----:B------:R-:W2:Y:S02]  /*0130*/  UTCATOMSWS.FIND_AND_SET.ALIGN UP0, UR5, UR5 ;  /* 0x00000005000575e3 */ /* 0x000ea40008000800 */
[----:B--2---:R-:W-:-:S04]  /*0140*/  PLOP3.LUT P0, PT, PT, PT, UP0, 0x80, 0x8 ;  /* 0x000000000008781c */ /* 0x004fc80003f0f008 */
[----:B------:R-:W-:-:S04]  /*0150*/  SEL R2, RZ, 0xffffffff, !P0 ;  /* 0xffffffffff027807 */ /* 0x000fc80004000000 */
[----:B------:R-:W-:Y:S01]  /*0160*/  ISETP.NE.AND P0, PT, R2, RZ, PT ;  /* 0x000000ff0200720c */ /* 0x000fe20003f05270 */
[----:B------:R-:W-:-:S12]  /*0170*/  IMAD.U32 R2, RZ, RZ, UR5 ;  /* 0x00000005ff027e24 */ /* 0x000fd8000f8e00ff */
[----:B------:R-:W-:Y:S05]  /*0180*/  @P0 BRA `(.L_x_3) ;  /* 0x0000000000240947 */ /* 0x000fea0003800000 */
.L_x_4:
[----:B------:R-:W-:Y:S05]  /*0190*/  NANOSLEEP 0x64 ;  /* 0x000000640000795d */ /* 0x000fea0003800000 */
[----:B------:R-:W-:-:S05]  /*01a0*/  UMOV UR5, 0x2 ;  /* 0x0000000200057882 */ /* 0x000fca0000000000 */
[----:B------:R-:W-:Y:S04]  /*01b0*/  DEPBAR.LE SB2, 0x36 ;  /* 0x0000ad800000791a */ /* 0x000fe80000000000 */
[----:B------:R-:W2:Y:S02]  /*01c0*/  UTCATOMSWS.FIND_AND_SET.ALIGN UP0, UR5, UR5 ;  /* 0x00000005000575e3 */ /* 0x000ea40008000800 */
[----:B--2---:R-:W-:-:S04]  /*01d0*/  PLOP3.LUT P0, PT, PT, PT, UP0, 0x80, 0x8 ;  /* 0x000000000008781c */ /* 0x004fc80003f0f008 */
[----:B------:R-:W-:-:S04]  /*01e0*/  SEL R2, RZ, 0xffffffff, !P0 ;  /* 0xffffffffff027807 */ /* 0x000fc80004000000 */
[----:B------:R-:W-:Y:S01]  /*01f0*/  ISETP.NE.AND P0, PT, R2, RZ, PT ;  /* 0x000000ff0200720c */ /* 0x000fe20003f05270 */
[----:B------:R-:W-:-:S12]  /*0200*/  IMAD.U32 R2, RZ, RZ, UR5 ;  /* 0x00000005ff027e24 */ /* 0x000fd8000f8e00ff */
[----:B------:R-:W-:Y:S05]  /*0210*/  @!P0 BRA `(.L_x_4) ;  /* 0xfffffffc00dc8947 */ /* 0x000fea000383ffff */
.L_x_3:
[C---:B------:R-:W-:Y:S01]  /*0220*/  VIADD R4, R2.reuse, 0x10 ;  /* 0x0000001002047836 */ /* 0x040fe20000000000 */
[----:B------:R-:W-:Y:S01]  /*0230*/  UMOV UR5, 0x50 ;  /* 0x0000005000057882 */ /* 0x000fe20000000000 */
[----:B------:R-:W-:Y:S01]  /*0240*/  SHF.L.U32 R3, R3, R2, RZ ;  /* 0x0000000203037219 */ /* 0x000fe200000006ff */
[----:B------:R-:W-:Y:S01]  /*0250*/  ULEA UR5, UR6, UR5, 0x18 ;  /* 0x0000000506057291 */ /* 0x000fe2000f8ec0ff */
[----:B------:R-:W-:Y:S01]  /*0260*/  IMAD.SHL.U32 R2, R2, 0x20, RZ ;  /* 0x0000002002027824 */ /* 0x000fe200078e00ff */
[----:B------:R-:W-:-:S04]  /*0270*/  SHF.L.U32 R4, R5, R4, RZ ;  /* 0x0000000405047219 */ /* 0x000fc800000006ff */
[----:B------:R-:W-:-:S05]  /*0280*/  LOP3.LUT R3, R4, R3, RZ, 0xfc, !PT ;  /* 0x0000000304037212 */ /* 0x000fca00078efcff */
[----:B------:R2:W-:Y:S04]  /*0290*/  ATOMS.OR RZ, [UR5], R3 ;  /* 0x00000003ffff798c */ /* 0x0005e8000b000005 */
[----:B------:R2:W-:Y:S01]  /*02a0*/  STS [UR4], R2 ;  /* 0x00000002ff007988 */ /* 0x0005e20008000804 */
[----:B------:R-:W-:Y:S05]  /*02b0*/  BRA `(.L_x_2) ;  /* 0x0000000000107947 */ /* 0x000fea0003800000 */
.L_x_1:
[----:B------:R-:W-:Y:S01]  /*02c0*/  IMAD.MOV.U32 R3, RZ, RZ, -0x1 ;  /* 0xffffffffff037424 */ /* 0x000fe200078e00ff */
[----:B------:R-:W-:-:S04]  /*02d0*/  MOV R2, 0x300 ;  /* 0x0000030000027802 */ /* 0x000fc80000000f00 */
[----:B------:R2:W-:Y:S03]  /*02e0*/  STS [UR4], R3 ;  /* 0x00000003ff007988 */ /* 0x0005e60008000804 */
[----:B-12---:R-:W-:Y:S05]  /*02f0*/  CALL.REL.NOINC `($__internal_1_$__cuda_sm10x_tcgen05_guardrail_trap_phase_invalid_during_alloc) ;  /* 0x00000024006c7944 */ /* 0x006fea0003c00000 */
.L_x_2:
[----:B------:R-:W-:Y:S05]  /*0300*/  WARPSYNC.ALL ;  /* 0x0000000000007948 */ /* 0x000fea0003800000 */
[----:B------:R-:W-:Y:S01]  /*0310*/  NOP ;  /* 0x0000000000007918 */ /* 0x000fe20000000000 */
.L_x_0:
[----:B------:R-:W3:Y:S08]  /*0320*/  S2UR UR4, SR_CgaCtaId ;  /* 0x00000000000479c3 */ /* 0x000ef00000008800 */
[----:B------:R-:W-:Y:S01]  /*0330*/  BAR.SYNC.DEFER_BLOCKING 0x0 ;  /* 0x0000000000007b1d */ /* 0x000fe20000010000 */
[----:B------:R-:W-:-:S05]  /*0340*/  LOP3.LUT R20, R0, 0xff, RZ, 0xc0, !PT ;  /* 0x000000ff00147812 */ /* 0x000fca00078ec0ff */
[----:B------:R-:W-:Y:S02]  /*0350*/  UMOV UR8, 0x400 ;  /* 0x0000040000087882 */ /* 0x000fe40000000000 */
[----:B--2---:R-:W2:Y:S08]  /*0360*/  LDC R3, c[0x0][0x398] ;  /* 0x0000e600ff037b82 */ /* 0x004eb00000000800 */
[----:B------:R-:W4:Y:S01]  /*0370*/  LDC R6, c[0x0][0x3a0] ;  /* 0x0000e800ff067b82 */ /* 0x000f220000000800 */
[----:B---3--:R-:W-:-:S07]  /*0380*/  ULEA UR8, UR4, UR8, 0x18 ;  /* 0x0000000804087291 */ /* 0x008fce000f8ec0ff */
[----:B------:R-:W3:Y:S02]  /*0390*/  S2UR UR9, SR_CTAID.Y ;  /* 0x00000000000979c3 */ /* 0x000ee40000002600 */
[----:B------:R-:W5:Y:S06]  /*03a0*/  LDS R4, [UR8] ;  /* 0x00000008ff047984 */ /* 0x000f6c0008000800 */
[----:B------:R-:W-:Y:S06]  /*03b0*/  BAR.SYNC.DEFER_BLOCKING 0x0 ;  /* 0x0000000000007b1d */ /* 0x000fec0000010000 */
[----:B------:R-:W-:Y:S05]  /*03c0*/  @P2 BRA `(.L_x_5) ;  /* 0x0000000000182947 */ /* 0x000fea0003800000 */
[----:B------:R-:W-:Y:S01]  /*03d0*/  ELECT P0, URZ, PT ;  /* 0x0000000000ff782f */ /* 0x000fe20003800000 */
[----:B------:R-:W-:Y:S01]  /*03e0*/  IMAD.MOV.U32 R2, RZ, RZ, 0x1 ;  /* 0x00000001ff027424 */ /* 0x000fe200078e00ff */
[----:B------:R-:W-:Y:S01]  /*03f0*/  UMOV UR5, 0x40 ;  /* 0x0000004000057882 */ /* 0x000fe20000000000 */
[----:B------:R-:W-:Y:S01]  /*0400*/  UVIRTCOUNT.DEALLOC.SMPOOL 0x80 ;  /* 0x000000800000784c */ /* 0x000fe20000000000 */
[----:B------:R-:W-:-:S09]  /*0410*/  ULEA UR5, UR4, UR5, 0x18 ;  /* 0x0000000504057291 */ /* 0x000fd2000f8ec0ff */
[----:B------:R5:W-:Y:S03]  /*0420*/  @P0 STS.U8 [UR5], R2 ;  /* 0x00000002ff000988 */ /* 0x000be60008000005 */
.L_x_5:
[----:B------:R-:W5:Y:S01]  /*0430*/  S2UR UR4, SR_CTAID.Z ;  /* 0x00000000000479c3 */ /* 0x000f620000002700 */
[----:B------:R-:W4:Y:S01]  /*0440*/  LDCU UR5, c[0x0][0x370] ;  /* 0x00006e00ff0577ac */ /* 0x000f220008000800 */
[C---:B------:R-:W-:Y:S01]  /*0450*/  ISETP.GE.U32.AND P0, PT, R20.reuse, 0x20, PT ;  /* 0x000000201400780c */ /* 0x040fe20003f06070 */
[----:B--2--5:R-:W-:Y:S01]  /*0460*/  VIADD R2, R3, 0xffffffff ;  /* 0xffffffff03027836 */ /* 0x024fe20000000000 */
[C---:B------:R-:W-:Y:S01]  /*0470*/  ISETP.NE.U32.AND P3, PT, R20.reuse, RZ, PT ;  /* 0x000000ff1400720c */ /* 0x040fe20003f65070 */
[----:B------:R-:W2:Y:S01]  /*0480*/  LDCU UR6, c[0x0][0x374] ;  /* 0x00006e80ff0677ac */ /* 0x000ea20008000800 */
[----:B------:R-:W-:Y:S01]  /*0490*/  LEA R7, R20, UR8, 0x2 ;  /* 0x0000000814077c11 */ /* 0x000fe2000f8e10ff */
[----:B----4-:R-:W-:Y:S01]  /*04a0*/  VIADD R11, R6, 0xffffffff ;  /* 0xffffffff060b7836 */ /* 0x010fe20000000000 */
[----:B------:R-:W4:Y:S01]  /*04b0*/  S2UR UR7, SR_CTAID.X ;  /* 0x00000000000779c3 */ /* 0x000f220000002500 */
[----:B------:R-:W5:Y:S01]  /*04c0*/  LDCU.64 UR20, c[0x0][0x3c0] ;  /* 0x00007800ff1477ac */ /* 0x000f620008000a00 */
[----:B------:R-:W-:Y:S01]  /*04d0*/  R2UR UR23, R4 ;  /* 0x00000000041772ca */ /* 0x000fe200000e0000 */
[----:B------:R-:W-:Y:S04]  /*04e0*/  BSSY.RECONVERGENT B0, `(.L_x_6) ;  /* 0x0000011000007945 */ /* 0x000fe80003800200 */
[----:B------:R3:W-:Y:S01]  /*04f0*/  @!P0 STS [R7], RZ ;  /* 0x000000ff07008388 */ /* 0x0007e20000000800 */
[----:B------:R-:W-:-:S03]  /*0500*/  NOP ;  /* 0x0000000000007918 */ /* 0x000fc60000000000 */
[----:B------:R3:W-:Y:S02]  /*0510*/  @!P3 STS [UR8+0x24], R2 ;  /* 0x00002402ff00b988 */ /* 0x0007e40008000808 */
[----:B--23--:R-:W-:Y:S02]  /*0520*/  UIMAD UR4, UR4, UR6, UR9 ;  /* 0x00000006040472a4 */ /* 0x00cfe4000f8e0209 */
[----:B------:R2:W-:Y:S02]  /*0530*/  @!P3 STS [UR8+0x20], R11 ;  /* 0x0000200bff00b988 */ /* 0x0005e40008000808 */
[----:B----4-:R-:W-:-:S04]  /*0540*/  UIMAD UR4, UR4, UR5, UR7 ;  /* 0x00000005040472a4 */ /* 0x010fc8000f8e0207 */
[----:B------:R-:W-:-:S04]  /*0550*/  UIMAD UR4, UR4, 0x180, URZ ;  /* 0x00000180040478a4 */ /* 0x000fc8000f8e02ff */
[----:B-----5:R-:W-:-:S04]  /*0560*/  UIADD3 UR24, UP0, UPT, UR4, UR20, URZ ;  /* 0x0000001404187290 */ /* 0x020fc8000ff1e0ff */
[----:B------:R-:W-:Y:S01]  /*0570*/  ULEA.HI.X.SX32 UR25, UR4, UR21, 0x1, UP0 ;  /* 0x0000001504197291 */ /* 0x000fe200080f0eff */
[----:B--2---:R-:W-:Y:S11]  /*0580*/  @P3 BRA `(.L_x_7) ;  /* 0x0000000000183947 */ /* 0x004ff60003800000 */
[----:B------:R-:W2:Y:S01]  /*0590*/  LDS R3, [UR8+0x8] ;  /* 0x00000808ff037984 */ /* 0x000ea20008000800 */
[----:B------:R-:W3:Y:S01]  /*05a0*/  LDC.64 R8, c[0x0][0x380] ;  /* 0x0000e000ff087b82 */ /* 0x000ee20000000a00 */
[----:B------:R-:W-:Y:S02]  /*05b0*/  IMAD.MOV.U32 R4, RZ, RZ, 0x70 ;  /* 0x00000070ff047424 */ /* 0x000fe400078e00ff */
[----:B---3--:R3:W-:Y:S03]  /*05c0*/  STS.64 [UR8], R8 ;  /* 0x00000008ff007988 */ /* 0x0087e60008000a08 */
[----:B--2---:R-:W-:-:S05]  /*05d0*/  LOP3.LUT R3, R3, 0x10, R4, 0xd8, !PT ;  /* 0x0000001003037812 */ /* 0x004fca00078ed804 */
[----:B------:R3:W-:Y:S02]  /*05e0*/  STS [UR8+0x8], R3 ;  /* 0x00000803ff007988 */ /* 0x0007e40008000808 */
.L_x_7:
[----:B------:R-:W-:Y:S05]  /*05f0*/  BSYNC.RECONVERGENT B0 ;  /* 0x0000000000007941 */ /* 0x000fea0003800200 */
.L_x_6:
[----:B------:R-:W-:Y:S04]  /*0600*/  BSSY.RECONVERGENT B0, `(.L_x_8) ;  /* 0x000000a000007945 */ /* 0x000fe80003800200 */
[----:B------:R-:W-:Y:S05]  /*0610*/  @P3 BRA `(.L_x_9) ;  /* 0x0000000000203947 */ /* 0x000fea0003800000 */
[----:B---3--:R-:W2:Y:S01]  /*0620*/  LDS R3, [UR8+0x34] ;  /* 0x00003408ff037984 */ /* 0x008ea20008000800 */
[----:B------:R-:W-:Y:S02]  /*0630*/  IMAD.MOV.U32 R4, RZ, RZ, 0x1f000000 ;  /* 0x1f000000ff047424 */ /* 0x000fe400078e00ff */
[----:B------:R-:W-:Y:S01]  /*0640*/  @!P3 IMAD.MOV.U32 R5, RZ, RZ, 0x3f ;  /* 0x0000003fff05b424 */ /* 0x000fe200078e00ff */
[----:B------:R-:W3:Y:S02]  /*0650*/  @!P3 LDS R8, [UR8+0x38] ;  /* 0x00003808ff08b984 */ /* 0x000ee40008000800 */
[----:B--2---:R-:W-:Y:S02]  /*0660*/  LOP3.LUT R3, R3, 0xff000000, R4, 0xb8, !PT ;  /* 0xff00000003037812 */ /* 0x004fe400078eb804 */
[----:B---3--:R-:W-:-:S03]  /*0670*/  @!P3 LOP3.LUT R4, R8, 0xff, R5, 0xb8, !PT ;  /* 0x000000ff0804b812 */ /* 0x008fc600078eb805 */
[----:B------:R2:W-:Y:S04]  /*0680*/  STS [UR8+0x34], R3 ;  /* 0x00003403ff007988 */ /* 0x0005e80008000808 */
[----:B------:R2:W-:Y:S02]  /*0690*/  @!P3 STS [UR8+0x38], R4 ;  /* 0x00003804ff00b988 */ /* 0x0005e40008000808 */
.L_x_9:
[----:B------:R-:W-:Y:S05]  /*06a0*/  BSYNC.RECONVERGENT B0 ;  /* 0x0000000000007941 */ /* 0x000fea0003800200 */
.L_x_8:
[----:B------:R-:W-:Y:S04]  /*06b0*/  BSSY.RECONVERGENT B0, `(.L_x_10) ;  /* 0x000000e000007945 */ /* 0x000fe80003800200 */
[----:B------:R-:W-:Y:S05]  /*06c0*/  @P3 BRA `(.L_x_11) ;  /* 0x0000000000303947 */ /* 0x000fea0003800000 */
[----:B--2---:R-:W2:Y:S01]  /*06d0*/  LDS R4, [UR8+0x34] ;  /* 0x00003408ff047984 */ /* 0x004ea20008000800 */
[----:B------:R-:W4:Y:S03]  /*06e0*/  LDC.64 R12, c[0x0][0x3a8] ;  /* 0x0000ea00ff0c7b82 */ /* 0x000f260000000a00 */
[----:B---3--:R-:W3:Y:S01]  /*06f0*/  LDS R3, [UR8+0x1c] ;  /* 0x00001c08ff037984 */ /* 0x008ee20008000800 */
[C---:B----4-:R-:W-:Y:S01]  /*0700*/  SHF.L.U64.HI R8, R12.reuse, 0x1, R13 ;  /* 0x000000010c087819 */ /* 0x050fe2000001020d */
[----:B------:R-:W-:-:S03]  /*0710*/  IMAD.SHL.U32 R5, R12, 0x2, RZ ;  /* 0x000000020c057824 */ /* 0x000fc600078e00ff */
[--C-:B------:R-:W-:Y:S02]  /*0720*/  SHF.R.U32.HI R10, RZ, 0x4, R8.reuse ;  /* 0x00000004ff0a7819 */ /* 0x100fe40000011608 */
[----:B------:R-:W-:-:S05]  /*0730*/  SHF.R.U64 R5, R5, 0x4, R8 ;  /* 0x0000000405057819 */ /* 0x000fca0000001208 */
[----:B------:R4:W-:Y:S01]  /*0740*/  STS [UR8+0xc], R5 ;  /* 0x00000c05ff007988 */ /* 0x0009e20008000808 */
[----:B--2---:R-:W-:Y:S02]  /*0750*/  LOP3.LUT R4, R4, 0x7, RZ, 0xb8, !PT ;  /* 0x0000000704047812 */ /* 0x004fe400078eb8ff */
[----:B---3--:R-:W-:-:S03]  /*0760*/  LOP3.LUT R3, R3, 0xf, R10, 0xb8, !PT ;  /* 0x0000000f03037812 */ /* 0x008fc600078eb80a */
[----:B------:R4:W-:Y:S04]  /*0770*/  STS [UR8+0x34], R4 ;  /* 0x00003404ff007988 */ /* 0x0009e80008000808 */
[----:B------:R4:W-:Y:S02]  /*0780*/  STS [UR8+0x1c], R3 ;  /* 0x00001c03ff007988 */ /* 0x0009e40008000808 */
.L_x_11:
[----:B------:R-:W-:Y:S05]  /*0790*/  BSYNC.RECONVERGENT B0 ;  /* 0x0000000000007941 */ /* 0x000fea0003800200 */
.L_x_10:
[----:B------:R-:W-:Y:S04]  /*07a0*/  BSSY.RECONVERGENT B1, `(.L_x_12) ;  /* 0x000001a000017945 */ /* 0x000fe80003800200 */
[----:B------:R-:W-:Y:S04]  /*07b0*/  BSSY.RELIABLE B0, `(.L_x_13) ;  /* 0x0000015000007945 */ /* 0x000fe80003800100 */
[----:B------:R-:W-:Y:S05]  /*07c0*/  @P3 BRA `(.L_x_14) ;  /* 0x0000000000203947 */ /* 0x000fea0003800000 */
[----:B--234-:R-:W2:Y:S02]  /*07d0*/  LDS R3, [UR8+0x34] ;  /* 0x00003408ff037984 */ /* 0x01cea40008000800 */
[----:B--2---:R-:W-:-:S05]  /*07e0*/  LOP3.LUT R3, R3, 0x38, RZ, 0xb8, !PT ;  /* 0x0000003803037812 */ /* 0x004fca00078eb8ff */
[----:B------:R2:W-:Y:S01]  /*07f0*/  STS [UR8+0x34], R3 ;  /* 0x00003403ff007988 */ /* 0x0005e20008000808 */
[----:B------:R-:W-:Y:S05]  /*0800*/  @P3 BRA `(.L_x_15) ;  /* 0x0000000000203947 */ /* 0x000fea0003800000 */
[----:B--2---:R-:W2:Y:S01]  /*0810*/  LDS R3, [UR8+0x8] ;  /* 0x00000808ff037984 */ /* 0x004ea20008000800 */
[----:B------:R-:W-:-:S05]  /*0820*/  IMAD.MOV.U32 R4, RZ, RZ, 0x780 ;  /* 0x00000780ff047424 */ /* 0x000fca00078e00ff */
[----:B--2---:R-:W-:-:S05]  /*0830*/  LOP3.LUT R3, R3, 0x500, R4, 0xd8, !PT ;  /* 0x0000050003037812 */ /* 0x004fca00078ed804 */
[----:B------:R5:W-:Y:S02]  /*0840*/  STS [UR8+0x8], R3 ;  /* 0x00000803ff007988 */ /* 0x000be40008000808 */
.L_x_14:
[----:B------:R-:W-:Y:S05]  /*0850*/  @P3 BRA `(.L_x_16) ;  /* 0x0000000000283947 */ /* 0x000fea0003800000 */
[----:B--2345:R-:W2:Y:S02]  /*0860*/  LDS R3, [UR8+0x8] ;  /* 0x00000808ff037984 */ /* 0x03cea40008000800 */
[----:B--2---:R-:W-:-:S05]  /*0870*/  LOP3.LUT R3, R3, 0x1800, RZ, 0xb8, !PT ;  /* 0x0000180003037812 */ /* 0x004fca00078eb8ff */
[----:B------:R3:W-:Y:S02]  /*0880*/  STS [UR8+0x8], R3 ;  /* 0x00000803ff007988 */ /* 0x0007e40008000808 */
.L_x_15:
[----:B------:R-:W-:Y:S05]  /*0890*/  @P3 BREAK.RELIABLE B0 ;  /* 0x0000000000003942 */ /* 0x000fea0003800100 */
[----:B------:R-:W-:Y:S05]  /*08a0*/  @P3 BRA `(.L_x_17) ;  /* 0x0000000000243947 */ /* 0x000fea0003800000 */
[----:B------:R-:W4:Y:S01]  /*08b0*/  LDS R4, [UR8+0x8] ;  /* 0x00000808ff047984 */ /* 0x000f220008000800 */
[----:B--23--:R-:W-:-:S05]  /*08c0*/  IMAD.MOV.U32 R3, RZ, RZ, 0x6000 ;  /* 0x00006000ff037424 */ /* 0x00cfca00078e00ff */
[----:B----4-:R-:W-:-:S04]  /*08d0*/  LOP3.LUT R3, R4, 0x4000, R3, 0xd8, !PT ;  /* 0x0000400004037812 */ /* 0x010fc800078ed803 */
[----:B------:R-:W-:-:S05]  /*08e0*/  LOP3.LUT R3, R3, 0x400000, RZ, 0xb8, !PT ;  /* 0x0040000003037812 */ /* 0x000fca00078eb8ff */
[----:B------:R2:W-:Y:S02]  /*08f0*/  STS [UR8+0x8], R3 ;  /* 0x00000803ff007988 */ /* 0x0005e40008000808 */
.L_x_16:
[----:B------:R-:W-:Y:S05]  /*0900*/  BSYNC.RELIABLE B0 ;  /* 0x0000000000007941 */ /* 0x000fea0003800100 */
.L_x_13:
[----:B--2345:R-:W2:Y:S02]  /*0910*/  @!P3 LDS R3, [UR8+0x8] ;  /* 0x00000808ff03b984 */ /* 0x03cea40008000800 */
[----:B--2---:R-:W-:-:S05]  /*0920*/  @!P3 LOP3.LUT R3, R3, 0x8000, RZ, 0xb8, !PT ;  /* 0x000080000303b812 */ /* 0x004fca00078eb8ff */
[----:B------:R4:W-:Y:S02]  /*0930*/  @!P3 STS [UR8+0x8], R3 ;  /* 0x00000803ff00b988 */ /* 0x0009e40008000808 */
.L_x_17:
[----:B------:R-:W-:Y:S05]  /*0940*/  BSYNC.RECONVERGENT B1 ;  /* 0x0000000000017941 */ /* 0x000fea0003800200 */
.L_x_12:
[----:B------:R-:W-:Y:S05]  /*0950*/  WARPSYNC.ALL ;  /* 0x0000000000007948 */ /* 0x000fea0003800000 */
[----:B------:R-:W-:Y:S01]  /*0960*/  NOP ;  /* 0x0000000000007918 */ /* 0x000fe20000000000 */
[----:B------:R-:W-:Y:S05]  /*0970*/  @P0 BRA `(.L_x_18) ;  /* 0x0000000000300947 */ /* 0x000fea0003800000 */
[----:B--234-:R-:W2:Y:S01]  /*0980*/  S2R R3, SR_LANEID ;  /* 0x0000000000037919 */ /* 0x01cea20000000000 */
[----:B------:R-:W-:Y:S05]  /*0990*/  WARPSYNC.ALL ;  /* 0x0000000000007948 */ /* 0x000fea0003800000 */
[----:B------:R-:W-:Y:S01]  /*09a0*/  NOP ;  /* 0x0000000000007918 */ /* 0x000fe20000000000 */
[----:B--2---:R-:W-:-:S05]  /*09b0*/  IMAD.SHL.U32 R3, R3, 0x4, RZ ;  /* 0x0000000403037824 */ /* 0x004fca00078e00ff */
[----:B------:R-:W2:Y:S01]  /*09c0*/  LDS R9, [R3+UR8] ;  /* 0x0000000803097984 */ /* 0x000ea20008000800 */
[----:B------:R-:W-:-:S05]  /*09d0*/  IADD3 R4, P1, PT, R3, UR24, RZ ;  /* 0x0000001803047c10 */ /* 0x000fca000ff3e0ff */
[----:B------:R-:W-:-:S05]  /*09e0*/  IMAD.X R5, RZ, RZ, UR25, P1 ;  /* 0x00000019ff057e24 */ /* 0x000fca00088e06ff */
[----:B--2---:R5:W2:Y:S01]  /*09f0*/  ATOMG.E.EXCH.STRONG.GPU PT, RZ, [R4], R9 ;  /* 0x0000000904ff73a8 */ /* 0x004aa200041ee100 */
[----:B------:R-:W-:-:S04]  /*0a00*/  DEPBAR {5,4,3,2,1,0} ;  /* 0x0000003f0000791a */ /* 0x000fc80000000000 */
[----:B------:R-:W3:Y:S02]  /*0a10*/  CCTL.E.C.LDCU.IV.DEEP [UR24] ;  /* 0x0000000018007540 */ /* 0x000ee40009c08000 */
[----:B---3--:R5:W-:Y:S01]  /*0a20*/  UTMACCTL.IV [UR24] ;  /* 0x00000000180079b9 */ /* 0x008be20008000000 */
[----:B------:R-:W-:Y:S01]  /*0a30*/  NOP ;  /* 0x0000000000007918 */ /* 0x000fe20000000000 */
.L_x_18:
[----:B------:R-:W-:Y:S05]  /*0a40*/  @P0 BRA `(.L_x_19) ;  /* 0x00000000000c0947 */ /* 0x000fea0003800000 */
[----:B------:R0:W-:Y:S01]  /*0a50*/  UTMACMDFLUSH ;  /* 0x00000000000079b7 */ /* 0x0001e20000000000 */
[----:B------:R-:W-:Y:S05]  /*0a60*/  @P0 BRA `(.L_x_19) ;  /* 0x0000000000040947 */ /* 0x000fea0003800000 */
[----:B------:R-:W-:-:S04]  /*0a70*/  DEPBAR.LE SB0, 0x0 ;  /* 0x000080000000791a */ /* 0x000fc80000000000 */
.L_x_19:
[----:B------:R-:W-:Y:S05]  /*0a80*/  WARPSYNC.ALL ;  /* 0x0000000000007948 */ /* 0x000fea0003800000 */
[----:B------:R-:W-:Y:S01]  /*0a90*/  NOP ;  /* 0x0000000000007918 */ /* 0x000fe20000000000 */
[----:B--2---:R-:W-:Y:S06]  /*0aa0*/  BAR.SYNC.DEFER_BLOCKING 0x0 ;  /* 0x0000000000007b1d */ /* 0x004fec0000010000 */
[----:B------:R-:W-:Y:S02]  /*0ab0*/  BSSY.RECONVERGENT B1, `(.L_x_20) ;  /* 0x000000b000017945 */ /* 0x000fe40003800200 */
[----:B------:R-:W-:Y:S06]  /*0ac0*/  BAR.SYNC.DEFER_BLOCKING 0x0 ;  /* 0x0000000000007b1d */ /* 0x000fec0000010000 */
[----:B------:R2:W-:Y:S01]  /*0ad0*/  @!P0 STS [R7], RZ ;  /* 0x000000ff07008388 */ /* 0x0005e20000000800 */
[----:B------:R-:W-:Y:S01]  /*0ae0*/  NOP ;  /* 0x0000000000007918 */ /* 0x000fe20000000000 */
[----:B------:R-:W-:Y:S05]  /*0af0*/  @P3 BRA `(.L_x_21) ;  /* 0x0000000000183947 */ /* 0x000fea0003800000 */
[----:B---34-:R-:W3:Y:S01]  /*0b00*/  LDS R3, [UR8+0x8] ;  /* 0x00000808ff037984 */ /* 0x018ee20008000800 */
[----:B-----5:R-:W4:Y:S01]  /*0b10*/  LDC.64 R8, c[0x0][0x388] ;  /* 0x0000e200ff087b82 */ /* 0x020f220000000a00 */
[----:B------:R-:W-:Y:S02]  /*0b20*/  IMAD.MOV.U32 R4, RZ, RZ, 0x70 ;  /* 0x00000070ff047424 */ /* 0x000fe400078e00ff */
[----:B----4-:R4:W-:Y:S03]  /*0b30*/  STS.64 [UR8], R8 ;  /* 0x00000008ff007988 */ /* 0x0109e60008000a08 */
[----:B---3--:R-:W-:-:S05]  /*0b40*/  LOP3.LUT R3, R3, 0x10, R4, 0xd8, !PT ;  /* 0x0000001003037812 */ /* 0x008fca00078ed804 */
[----:B------:R4:W-:Y:S02]  /*0b50*/  STS [UR8+0x8], R3 ;  /* 0x00000803ff007988 */ /* 0x0009e40008000808 */
.L_x_21:
[----:B-----5:R-:W-:Y:S05]  /*0b60*/  BSYNC.RECONVERGENT B1 ;  /* 0x0000000000017941 */ /* 0x020fea0003800200 */
.L_x_20:
[----:B------:R-:W-:Y:S04]  /*0b70*/  BSSY.RECONVERGENT B2, `(.L_x_22) ;  /* 0x000000f000027945 */ /* 0x000fe80003800200 */
[----:B------:R-:W-:Y:S04]  /*0b80*/  BSSY.RELIABLE B1, `(.L_x_23) ;  /* 0x000000c000017945 */ /* 0x000fe80003800100 */
[----:B------:R-:W-:Y:S05]  /*0b90*/  @P3 BRA `(.L_x_24) ;  /* 0x0000000000283947 */ /* 0x000fea0003800000 */
[----:B---34-:R-:W3:Y:S01]  /*0ba0*/  LDS R3, [UR8+0x34] ;  /* 0x00003408ff037984 */ /* 0x018ee20008000800 */
[----:B------:R-:W-:Y:S01]  /*0bb0*/  IMAD.MOV.U32 R4, RZ, RZ, 0x1f000000 ;  /* 0x1f000000ff047424 */ /* 0x000fe200078e00ff */
[----:B------:R-:W-:Y:S05]  /*0bc0*/  @P3 BREAK.RELIABLE B1 ;  /* 0x0000000000013942 */ /* 0x000fea0003800100 */
[----:B---3--:R-:W-:-:S05]  /*0bd0*/  LOP3.LUT R3, R3, 0xff000000, R4, 0xb8, !PT ;  /* 0xff00000003037812 */ /* 0x008fca00078eb804 */
[----:B------:R3:W-:Y:S01]  /*0be0*/  STS [UR8+0x34], R3 ;  /* 0x00003403ff007988 */ /* 0x0007e20008000808 */
[----:B------:R-:W-:Y:S05]  /*0bf0*/  @P3 BRA `(.L_x_25) ;  /* 0x0000000000183947 */ /* 0x000fea0003800000 */
[----:B---3--:R-:W3:Y:S01]  /*0c00*/  LDS R3, [UR8+0x38] ;  /* 0x00003808ff037984 */ /* 0x008ee20008000800 */
[----:B------:R-:W-:-:S05]  /*0c10*/  IMAD.MOV.U32 R4, RZ, RZ, 0x3f ;  /* 0x0000003fff047424 */ /* 0x000fca00078e00ff */
[----:B---3--:R-:W-:-:S05]  /*0c20*/  LOP3.LUT R3, R3, 0xff, R4, 0xb8, !PT ;  /* 0x000000ff03037812 */ /* 0x008fca00078eb804 */
[----:B------:R5:W-:Y:S02]  /*0c30*/  STS [UR8+0x38], R3 ;  /* 0x00003803ff007988 */ /* 0x000be40008000808 */
.L_x_24:
[----:B------:R-:W-:Y:S05]  /*0c40*/  BSYNC.RELIABLE B1 ;  /* 0x0000000000017941 */ /* 0x000fea0003800100 */
.L_x_23:
[----:B------:R2:W-:Y:S02]  /*0c50*/  @!P3 STS [UR8+0x20], R11 ;  /* 0x0000200bff00b988 */ /* 0x0005e40008000808 */
.L_x_25:
[----:B------:R-:W-:Y:S05]  /*0c60*/  BSYNC.RECONVERGENT B2 ;  /* 0x0000000000027941 */ /* 0x000fea0003800200 */
.L_x_22:
[----:B------:R-:W-:Y:S05]  /*0c70*/  WARPSYNC.ALL ;  /* 0x0000000000007948 */ /* 0x000fea0003800000 */
[----:B------:R-:W-:Y:S01]  /*0c80*/  NOP ;  /* 0x0000000000007918 */ /* 0x000fe20000000000 */
[----:B---345:R-:W3:Y:S01]  /*0c90*/  LDC R3, c[0x0][0x39c] ;  /* 0x0000e700ff037b82 */ /* 0x038ee20000000800 */
[----:B------:R-:W-:Y:S01]  /*0ca0*/  BSSY.RECONVERGENT B2, `(.L_x_26) ;  /* 0x0000010000027945 */ /* 0x000fe20003800200 */
[----:B---3--:R-:W-:-:S05]  /*0cb0*/  VIADD R3, R3, 0xffffffff ;  /* 0xffffffff03037836 */ /* 0x008fca0000000000 */
[----:B------:R3:W-:Y:S01]  /*0cc0*/  @!P3 STS [UR8+0x24], R3 ;  /* 0x00002403ff00b988 */ /* 0x0007e20008000808 */
[----:B------:R-:W-:Y:S05]  /*0cd0*/  @P3 BRA `(.L_x_27) ;  /* 0x0000000000303947 */ /* 0x000fea0003800000 */
[----:B------:R-:W4:Y:S01]  /*0ce0*/  LDS R5, [UR8+0x34] ;  /* 0x00003408ff057984 */ /* 0x000f220008000800 */
[----:B------:R-:W5:Y:S03]  /*0cf0*/  LDC.64 R8, c[0x0][0x3b0] ;  /* 0x0000ec00ff087b82 */ /* 0x000f660000000a00 */
[----:B------:R-:W2:Y:S01]  /*0d00*/  LDS R4, [UR8+0x1c] ;  /* 0x00001c08ff047984 */ /* 0x000ea20008000800 */
[C---:B-----5:R-:W-:Y:S01]  /*0d10*/  SHF.L.U64.HI R9, R8.reuse, 0x1, R9 ;  /* 0x0000000108097819 */ /* 0x060fe20000010209 */
[----:B------:R-:W-:-:S03]  /*0d20*/  IMAD.SHL.U32 R8, R8, 0x2, RZ ;  /* 0x0000000208087824 */ /* 0x000fc600078e00ff */
[--C-:B--2---:R-:W-:Y:S02]  /*0d30*/  SHF.R.U32.HI R11, RZ, 0x4, R9.reuse ;  /* 0x00000004ff0b7819 */ /* 0x104fe40000011609 */
[----:B------:R-:W-:-:S05]  /*0d40*/  SHF.R.U64 R8, R8, 0x4, R9 ;  /* 0x0000000408087819 */ /* 0x000fca0000001209 */
[----:B------:R5:W-:Y:S01]  /*0d50*/  STS [UR8+0xc], R8 ;  /* 0x00000c08ff007988 */ /* 0x000be20008000808 */
[----:B----4-:R-:W-:Y:S02]  /*0d60*/  LOP3.LUT R5, R5, 0x7, RZ, 0xb8, !PT ;  /* 0x0000000705057812 */ /* 0x010fe400078eb8ff */
[----:B------:R-:W-:-:S03]  /*0d70*/  LOP3.LUT R4, R4, 0xf, R11, 0xb8, !PT ;  /* 0x0000000f04047812 */ /* 0x000fc600078eb80b */
[----:B------:R5:W-:Y:S04]  /*0d80*/  STS [UR8+0x34], R5 ;  /* 0x00003405ff007988 */ /* 0x000be80008000808 */
[----:B------:R5:W-:Y:S02]  /*0d90*/  STS [UR8+0x1c], R4 ;  /* 0x00001c04ff007988 */ /* 0x000be40008000808 */
.L_x_27:
[----:B------:R-:W-:Y:S05]  /*0da0*/  BSYNC.RECONVERGENT B2 ;  /* 0x0000000000027941 */ /* 0x000fea0003800200 */
.L_x_26:
[----:B------:R-:W-:Y:S04]  /*0db0*/  BSSY.RECONVERGENT B3, `(.L_x_28) ;  /* 0x000001a000037945 */ /* 0x000fe80003800200 */
[----:B------:R-:W-:Y:S04]  /*0dc0*/  BSSY.RELIABLE B2, `(.L_x_29) ;  /* 0x0000015000027945 */ /* 0x000fe80003800100 */
[----:B------:R-:W-:Y:S05]  /*0dd0*/  @P3 BRA `(.L_x_30) ;  /* 0x0000000000203947 */ /* 0x000fea0003800000 */
[----:B-----5:R-:W4:Y:S02]  /*0de0*/  LDS R4, [UR8+0x34] ;  /* 0x00003408ff047984 */ /* 0x020f240008000800 */
[----:B----4-:R-:W-:-:S05]  /*0df0*/  LOP3.LUT R4, R4, 0x38, RZ, 0xb8, !PT ;  /* 0x0000003804047812 */ /* 0x010fca00078eb8ff */
[----:B------:R4:W-:Y:S01]  /*0e00*/  STS [UR8+0x34], R4 ;  /* 0x00003404ff007988 */ /* 0x0009e20008000808 */
[----:B------:R-:W-:Y:S05]  /*0e10*/  @P3 BRA `(.L_x_31) ;  /* 0x0000000000203947 */ /* 0x000fea0003800000 */
[----:B----4-:R-:W4:Y:S01]  /*0e20*/  LDS R4, [UR8+0x8] ;  /* 0x00000808ff047984 */ /* 0x010f220008000800 */
[----:B------:R-:W-:-:S05]  /*0e30*/  IMAD.MOV.U32 R5, RZ, RZ, 0x780 ;  /* 0x00000780ff057424 */ /* 0x000fca00078e00ff */
[----:B----4-:R-:W-:-:S05]  /*0e40*/  LOP3.LUT R4, R4, 0x500, R5, 0xd8, !PT ;  /* 0x0000050004047812 */ /* 0x010fca00078ed805 */
[----:B------:R4:W-:Y:S02]  /*0e50*/  STS [UR8+0x8], R4 ;  /* 0x00000804ff007988 */ /* 0x0009e40008000808 */
.L_x_30:
[----:B------:R-:W-:Y:S05]  /*0e60*/  @P3 BRA `(.L_x_32) ;  /* 0x0000000000283947 */ /* 0x000fea0003800000 */
[----:B----45:R-:W4:Y:S02]  /*0e70*/  LDS R4, [UR8+0x8] ;  /* 0x00000808ff047984 */ /* 0x030f240008000800 */
[----:B----4-:R-:W-:-:S05]  /*0e80*/  LOP3.LUT R4, R4, 0x1800, RZ, 0xb8, !PT ;  /* 0x0000180004047812 */ /* 0x010fca00078eb8ff */
[----:B------:R5:W-:Y:S02]  /*0e90*/  STS [UR8+0x8], R4 ;  /* 0x00000804ff007988 */ /* 0x000be40008000808 */
.L_x_31:
[----:B------:R-:W-:Y:S05]  /*0ea0*/  @P3 BREAK.RELIABLE B2 ;  /* 0x0000000000023942 */ /* 0x000fea0003800100 */
[----:B------:R-:W-:Y:S05]  /*0eb0*/  @P3 BRA `(.L_x_33) ;  /* 0x0000000000243947 */ /* 0x000fea0003800000 */
[----:B----45:R-:W4:Y:S01]  /*0ec0*/  LDS R4, [UR8+0x8] ;  /* 0x00000808ff047984 */ /* 0x030f220008000800 */
[----:B------:R-:W-:-:S05]  /*0ed0*/  IMAD.MOV.U32 R5, RZ, RZ, 0x6000 ;  /* 0x00006000ff057424 */ /* 0x000fca00078e00ff */
[----:B----4-:R-:W-:-:S04]  /*0ee0*/  LOP3.LUT R4, R4, 0x4000, R5, 0xd8, !PT ;  /* 0x0000400004047812 */ /* 0x010fc800078ed805 */
[----:B------:R-:W-:-:S05]  /*0ef0*/  LOP3.LUT R4, R4, 0x400000, RZ, 0xb8, !PT ;  /* 0x0040000004047812 */ /* 0x000fca00078eb8ff */
[----:B------:R4:W-:Y:S02]  /*0f00*/  STS [UR8+0x8], R4 ;  /* 0x00000804ff007988 */ /* 0x0009e40008000808 */
.L_x_32:
[----:B------:R-:W-:Y:S05]  /*0f10*/  BSYNC.RELIABLE B2 ;  /* 0x0000000000027941 */ /* 0x000fea0003800100 */
.L_x_29:
[----:B----45:R-:W4:Y:S02]  /*0f20*/  @!P3 LDS R4, [UR8+0x8] ;  /* 0x00000808ff04b984 */ /* 0x030f240008000800 */
[----:B----4-:R-:W-:-:S05]  /*0f30*/  @!P3 LOP3.LUT R4, R4, 0x8000, RZ, 0xb8, !PT ;  /* 0x000080000404b812 */ /* 0x010fca00078eb8ff */
[----:B------:R4:W-:Y:S02]  /*0f40*/  @!P3 STS [UR8+0x8], R4 ;  /* 0x00000804ff00b988 */ /* 0x0009e40008000808 */
.L_x_33:
[----:B------:R-:W-:Y:S05]  /*0f50*/  BSYNC.RECONVERGENT B3 ;  /* 0x0000000000037941 */ /* 0x000fea0003800200 */
.L_x_28:
[----:B------:R-:W-:Y:S05]  /*0f60*/  WARPSYNC.ALL ;  /* 0x0000000000007948 */ /* 0x000fea0003800000 */
[----:B------:R-:W-:Y:S01]  /*0f70*/  NOP ;  /* 0x0000000000007918 */ /* 0x000fe20000000000 */
[----:B------:R-:W-:-:S04]  /*0f80*/  UIADD3 UR5, UPT, UPT, UR4, 0x80, URZ ;  /* 0x0000008004057890 */ /* 0x000fc8000fffe0ff */
[----:B------:R-:W-:-:S04]  /*0f90*/  UIADD3 UR26, UP0, UPT, UR5, UR20, URZ ;  /* 0x00000014051a7290 */ /* 0x000fc8000ff1e0ff */
[----:B------:R-:W-:Y:S01]  /*0fa0*/  ULEA.HI.X.SX32 UR27, UR5, UR21, 0x1, UP0 ;  /* 0x00000015051b7291 */ /* 0x000fe200080f0eff */
[----:B------:R-:W-:Y:S11]  /*0fb0*/  @P0 BRA `(.L_x_34) ;  /* 0x0000000000300947 */ /* 0x000ff60003800000 */
[----:B----45:R-:W4:Y:S01]  /*0fc0*/  S2R R4, SR_LANEID ;  /* 0x0000000000047919 */ /* 0x030f220000000000 */
[----:B------:R-:W-:Y:S05]  /*0fd0*/  WARPSYNC.ALL ;  /* 0x0000000000007948 */ /* 0x000fea0003800000 */
[----:B------:R-:W-:Y:S01]  /*0fe0*/  NOP ;  /* 0x0000000000007918 */ /* 0x000fe20000000000 */
[----:B----4-:R-:W-:-:S05]  /*0ff0*/  IMAD.SHL.U32 R8, R4, 0x4, RZ ;  /* 0x0000000404087824 */ /* 0x010fca00078e00ff */
[----:B------:R-:W4:Y:S01]  /*1000*/  LDS R9, [R8+UR8] ;  /* 0x0000000808097984 */ /* 0x000f220008000800 */
[----:B------:R-:W-:-:S05]  /*1010*/  IADD3 R4, P1, PT, R8, UR26, RZ ;  /* 0x0000001a08047c10 */ /* 0x000fca000ff3e0ff */
[----:B------:R-:W-:-:S05]  /*1020*/  IMAD.X R5, RZ, RZ, UR27, P1 ;  /* 0x0000001bff057e24 */ /* 0x000fca00088e06ff */
[----:B----4-:R4:W5:Y:S01]  /*1030*/  ATOMG.E.EXCH.STRONG.GPU PT, RZ, [R4], R9 ;  /* 0x0000000904ff73a8 */ /* 0x01096200041ee100 */
[----:B------:R-:W-:-:S04]  /*1040*/  DEPBAR {5,4,3,2,1,0} ;  /* 0x0000003f0000791a */ /* 0x000fc80000000000 */
[----:B------:R-:W2:Y:S02]  /*1050*/  CCTL.E.C.LDCU.IV.DEEP [UR26] ;  /* 0x000000001a007540 */ /* 0x000ea40009c08000 */
[----:B--2---:R4:W-:Y:S01]  /*1060*/  UTMACCTL.IV [UR26] ;  /* 0x000000001a0079b9 */ /* 0x0049e20008000000 */
[----:B------:R-:W-:Y:S01]  /*1070*/  NOP ;  /* 0x0000000000007918 */ /* 0x000fe20000000000 */
.L_x_34:
[----:B------:R-:W-:Y:S05]  /*1080*/  @P0 BRA `(.L_x_35) ;  /* 0x00000000000c0947 */ /* 0x000fea0003800000 */
[----:B------:R0:W-:Y:S01]  /*1090*/  UTMACMDFLUSH ;  /* 0x00000000000079b7 */ /* 0x0001e20000000000 */
[----:B------:R-:W-:Y:S05]  /*10a0*/  @P0 BRA `(.L_x_35) ;  /* 0x0000000000040947 */ /* 0x000fea0003800000 */
[----:B------:R-:W-:-:S04]  /*10b0*/  DEPBAR.LE SB0, 0x0 ;  /* 0x000080000000791a */ /* 0x000fc80000000000 */
.L_x_35:
[----:B------:R-:W-:Y:S05]  /*10c0*/  WARPSYNC.ALL ;  /* 0x0000000000007948 */ /* 0x000fea0003800000 */
[----:B------:R-:W-:Y:S01]  /*10d0*/  NOP ;  /* 0x0000000000007918 */ /* 0x000fe20000000000 */
[----:B-----5:R-:W-:Y:S06]  /*10e0*/  BAR.SYNC.DEFER_BLOCKING 0x0 ;  /* 0x0000000000007b1d */ /* 0x020fec0000010000 */
[----:B------:R-:W-:Y:S02]  /*10f0*/  BSSY.RECONVERGENT B3, `(.L_x_36) ;  /* 0x000000b000037945 */ /* 0x000fe40003800200 */
[----:B------:R-:W-:Y:S06]  /*1100*/  BAR.SYNC.DEFER_BLOCKING 0x0 ;  /* 0x0000000000007b1d */ /* 0x000fec0000010000 */
[----:B------:R5:W-:Y:S01]  /*1110*/  @!P0 STS [R7], RZ ;  /* 0x000000ff07008388 */ /* 0x000be20000000800 */
[----:B------:R-:W-:Y:S01]  /*1120*/  NOP ;  /* 0x0000000000007918 */ /* 0x000fe20000000000 */
[----:B------:R-:W-:Y:S05]  /*1130*/  @P3 BRA `(.L_x_37) ;  /* 0x0000000000183947 */ /* 0x000fea0003800000 */
[----:B----4-:R-:W4:Y:S01]  /*1140*/  LDS R4, [UR8+0x8] ;  /* 0x00000808ff047984 */ /* 0x010f220008000800 */
[----:B------:R-:W2:Y:S01]  /*1150*/  LDC.64 R8, c[0x0][0x390] ;  /* 0x0000e400ff087b82 */ /* 0x000ea20000000a00 */
[----:B------:R-:W-:Y:S02]  /*1160*/  IMAD.MOV.U32 R5, RZ, RZ, 0x70 ;  /* 0x00000070ff057424 */ /* 0x000fe400078e00ff */
[----:B--2---:R2:W-:Y:S03]  /*1170*/  STS.64 [UR8], R8 ;  /* 0x00000008ff007988 */ /* 0x0045e60008000a08 */
[----:B----4-:R-:W-:-:S05]  /*1180*/  LOP3.LUT R4, R4, 0x10, R5, 0xd8, !PT ;  /* 0x0000001004047812 */ /* 0x010fca00078ed805 */
[----:B------:R2:W-:Y:S02]  /*1190*/  STS [UR8+0x8], R4 ;  /* 0x00000804ff007988 */ /* 0x0005e40008000808 */
.L_x_37:
[----:B----4-:R-:W-:Y:S05]  /*11a0*/  BSYNC.RECONVERGENT B3 ;  /* 0x0000000000037941 */ /* 0x010fea0003800200 */
.L_x_36:
[----:B------:R-:W-:Y:S04]  /*11b0*/  BSSY.RECONVERGENT B4, `(.L_x_38) ;  /* 0x0000011000047945 */ /* 0x000fe80003800200 */
[----:B------:R-:W-:Y:S04]  /*11c0*/  BSSY.RELIABLE B3, `(.L_x_39) ;  /* 0x000000e000037945 */ /* 0x000fe80003800100 */
[----:B------:R-:W-:Y:S05]  /*11d0*/  @P3 BRA `(.L_x_40) ;  /* 0x0000000000243947 */ /* 0x000fea0003800000 */
[----:B--2---:R-:W2:Y:S01]  /*11e0*/  LDS R4, [UR8+0x34] ;  /* 0x00003408ff047984 */ /* 0x004ea20008000800 */
[----:B------:R-:W-:-:S05]  /*11f0*/  IMAD.MOV.U32 R5, RZ, RZ, 0x3f000000 ;  /* 0x3f000000ff057424 */ /* 0x000fca00078e00ff */
[----:B--2---:R-:W-:-:S05]  /*1200*/  LOP3.LUT R4, R4, 0xff000000, R5, 0xb8, !PT ;  /* 0xff00000004047812 */ /* 0x004fca00078eb805 */
[----:B------:R2:W-:Y:S01]  /*1210*/  STS [UR8+0x34], R4 ;  /* 0x00003404ff007988 */ /* 0x0005e20008000808 */
[----:B------:R-:W-:Y:S05]  /*1220*/  @P3 BRA `(.L_x_41) ;  /* 0x00000000001c3947 */ /* 0x000fea0003800000 */
[----:B--2---:R-:W2:Y:S01]  /*1230*/  LDS R4, [UR8+0x38] ;  /* 0x00003808ff047984 */ /* 0x004ea20008000800 */
[----:B------:R-:W-:-:S05]  /*1240*/  IMAD.MOV.U32 R5, RZ, RZ, 0x3f ;  /* 0x0000003fff057424 */ /* 0x000fca00078e00ff */
[----:B--2---:R-:W-:-:S05]  /*1250*/  LOP3.LUT R4, R4, 0xff, R5, 0xb8, !PT ;  /* 0x000000ff04047812 */ /* 0x004fca00078eb805 */
[----:B------:R4:W-:Y:S02]  /*1260*/  STS [UR8+0x38], R4 ;  /* 0x00003804ff007988 */ /* 0x0009e40008000808 */
.L_x_40:
[----:B------:R-:W-:Y:S05]  /*1270*/  @P3 BREAK.RELIABLE B3 ;  /* 0x0000000000033942 */ /* 0x000fea0003800100 */
[----:B------:R-:W-:Y:S05]  /*1280*/  @P3 BRA `(.L_x_42) ;  /* 0x00000000000c3947 */ /* 0x000fea0003800000 */
[----:B------:R2:W-:Y:S02]  /*1290*/  STS [UR8+0x20], R3 ;  /* 0x00002003ff007988 */ /* 0x0005e40008000808 */
.L_x_41:
[----:B------:R-:W-:Y:S05]  /*12a0*/  BSYNC.RELIABLE B3 ;  /* 0x0000000000037941 */ /* 0x000fea0003800100 */
.L_x_39:
[----:B------:R2:W-:Y:S02]  /*12b0*/  @!P3 STS [UR8+0x24], R2 ;  /* 0x00002402ff00b988 */ /* 0x0005e40008000808 */
.L_x_42:
[----:B------:R-:W-:Y:S05]  /*12c0*/  BSYNC.RECONVERGENT B4 ;  /* 0x0000000000047941 */ /* 0x000fea0003800200 */
.L_x_38:
[----:B------:R-:W-:Y:S05]  /*12d0*/  WARPSYNC.ALL ;  /* 0x0000000000007948 */ /* 0x000fea0003800000 */
[----:B------:R-:W-:Y:S01]  /*12e0*/  NOP ;  /* 0x0000000000007918 */ /* 0x000fe20000000000 */
[----:B------:R-:W-:Y:S04]  /*12f0*/  BSSY.RECONVERGENT B4, `(.L_x_43) ;  /* 0x000000e000047945 */ /* 0x000fe80003800200 */
[----:B------:R-:W-:Y:S05]  /*1300*/  @P3 BRA `(.L_x_44) ;  /* 0x0000000000303947 */ /* 0x000fea0003800000 */
[----:B--23--:R-:W2:Y:S01]  /*1310*/  LDS R3, [UR8+0x34] ;  /* 0x00003408ff037984 */ /* 0x00cea20008000800 */
[----:B----4-:R-:W3:Y:S03]  /*1320*/  LDC.64 R4, c[0x0][0x3b8] ;  /* 0x0000ee00ff047b82 */ /* 0x010ee60000000a00 */
[----:B------:R-:W4:Y:S01]  /*1330*/  LDS R2, [UR8+0x1c] ;  /* 0x00001c08ff027984 */ /* 0x000f220008000800 */
[C---:B---3--:R-:W-:Y:S01]  /*1340*/  SHF.L.U64.HI R5, R4.reuse, 0x1, R5 ;  /* 0x0000000104057819 */ /* 0x048fe20000010205 */
[----:B------:R-:W-:-:S03]  /*1350*/  IMAD.SHL.U32 R4, R4, 0x2, RZ ;  /* 0x0000000204047824 */ /* 0x000fc600078e00ff */
[--C-:B-----5:R-:W-:Y:S02]  /*1360*/  SHF.R.U32.HI R7, RZ, 0x4, R5.reuse ;  /* 0x00000004ff077819 */ /* 0x120fe40000011605 */
[----:B------:R-:W-:-:S05]  /*1370*/  SHF.R.U64 R4, R4, 0x4, R5 ;  /* 0x0000000404047819 */ /* 0x000fca0000001205 */
[----:B------:R3:W-:Y:S01]  /*1380*/  STS [UR8+0xc], R4 ;  /* 0x00000c04ff007988 */ /* 0x0007e20008000808 */
[----:B--2---:R-:W-:Y:S02]  /*1390*/  LOP3.LUT R3, R3, 0x7, RZ, 0xb8, !PT ;  /* 0x0000000703037812 */ /* 0x004fe400078eb8ff */
[----:B----4-:R-:W-:-:S03]  /*13a0*/  LOP3.LUT R2, R2, 0xf, R7, 0xb8, !PT ;  /* 0x0000000f02027812 */ /* 0x010fc600078eb807 */
[----:B------:R3:W-:Y:S04]  /*13b0*/  STS [UR8+0x34], R3 ;  /* 0x00003403ff007988 */ /* 0x0007e80008000808 */
[----:B------:R3:W-:Y:S02]  /*13c0*/  STS [UR8+0x1c], R2 ;  /* 0x00001c02ff007988 */ /* 0x0007e40008000808 */
.L_x_44:
[----:B------:R-:W-:Y:S05]  /*13d0*/  BSYNC.RECONVERGENT B4 ;  /* 0x0000000000047941 */ /* 0x000fea0003800200 */
.L_x_43:
[----:B------:R-:W-:Y:S04]  /*13e0*/  BSSY.RECONVERGENT B5, `(.L_x_45) ;  /* 0x000001a000057945 */ /* 0x000fe80003800200 */
[----:B------:R-:W-:Y:S04]  /*13f0*/  BSSY.RELIABLE B4, `(.L_x_46) ;  /* 0x0000015000047945 */ /* 0x000fe80003800100 */
[----:B------:R-:W-:Y:S05]  /*1400*/  @P3 BRA `(.L_x_47) ;  /* 0x0000000000203947 */ /* 0x000fea0003800000 */
[----:B--23--:R-:W2:Y:S02]  /*1410*/  LDS R2, [UR8+0x34] ;  /* 0x00003408ff027984 */ /* 0x00cea40008000800 */
[----:B--2---:R-:W-:-:S05]  /*1420*/  LOP3.LUT R2, R2, 0x38, RZ, 0xb8, !PT ;  /* 0x0000003802027812 */ /* 0x004fca00078eb8ff */
[----:B------:R2:W-:Y:S01]  /*1430*/  STS [UR8+0x34], R2 ;  /* 0x00003402ff007988 */ /* 0x0005e20008000808 */
[----:B------:R-:W-:Y:S05]  /*1440*/  @P3 BRA `(.L_x_48) ;  /* 0x0000000000203947 */ /* 0x000fea0003800000 */
[----:B--2---:R-:W2:Y:S01]  /*1450*/  LDS R2, [UR8+0x8] ;  /* 0x00000808ff027984 */ /* 0x004ea20008000800 */
[----:B------:R-:W-:-:S05]  /*1460*/  IMAD.MOV.U32 R3, RZ, RZ, 0x780 ;  /* 0x00000780ff037424 */ /* 0x000fca00078e00ff */
[----:B--2---:R-:W-:-:S05]  /*1470*/  LOP3.LUT R2, R2, 0x500, R3, 0xd8, !PT ;  /* 0x0000050002027812 */ /* 0x004fca00078ed803 */
[----:B------:R2:W-:Y:S02]  /*1480*/  STS [UR8+0x8], R2 ;  /* 0x00000802ff007988 */ /* 0x0005e40008000808 */
.L_x_47:
[----:B------:R-:W-:Y:S05]  /*1490*/  @P3 BRA `(.L_x_49) ;  /* 0x0000000000283947 */ /* 0x000fea0003800000 */
[----:B--23--:R-:W2:Y:S02]  /*14a0*/  LDS R2, [UR8+0x8] ;  /* 0x00000808ff027984 */ /* 0x00cea40008000800 */
[----:B--2---:R-:W-:-:S05]  /*14b0*/  LOP3.LUT R2, R2, 0x1800, RZ, 0xb8, !PT ;  /* 0x0000180002027812 */ /* 0x004fca00078eb8ff */
[----:B------:R3:W-:Y:S02]  /*14c0*/  STS [UR8+0x8], R2 ;  /* 0x00000802ff007988 */ /* 0x0007e40008000808 */
.L_x_48:
[----:B------:R-:W-:Y:S05]  /*14d0*/  @P3 BREAK.RELIABLE B4 ;  /* 0x0000000000043942 */ /* 0x000fea0003800100 */
[----:B------:R-:W-:Y:S05]  /*14e0*/  @P3 BRA `(.L_x_50) ;  /* 0x0000000000243947 */ /* 0x000fea0003800000 */
[----:B--23--:R-:W2:Y:S01]  /*14f0*/  LDS R2, [UR8+0x8] ;  /* 0x00000808ff027984 */ /* 0x00cea20008000800 */
[----:B------:R-:W-:-:S05]  /*1500*/  IMAD.MOV.U32 R3, RZ, RZ, 0x6000 ;  /* 0x00006000ff037424 */ /* 0x000fca00078e00ff */
[----:B--2---:R-:W-:-:S04]  /*1510*/  LOP3.LUT R2, R2, 0x6000, R3, 0xd8, !PT ;  /* 0x0000600002027812 */ /* 0x004fc800078ed803 */
[----:B------:R-:W-:-:S05]  /*1520*/  LOP3.LUT R2, R2, 0x400000, RZ, 0xb8, !PT ;  /* 0x0040000002027812 */ /* 0x000fca00078eb8ff */
[----:B------:R2:W-:Y:S02]  /*1530*/  STS [UR8+0x8], R2 ;  /* 0x00000802ff007988 */ /* 0x0005e40008000808 */
.L_x_49:
[----:B------:R-:W-:Y:S05]  /*1540*/  BSYNC.RELIABLE B4 ;  /* 0x0000000000047941 */ /* 0x000fea0003800100 */
.L_x_46:
[----:B--23--:R-:W2:Y:S02]  /*1550*/  @!P3 LDS R2, [UR8+0x8] ;  /* 0x00000808ff02b984 */ /* 0x00cea40008000800 */
[----:B--2---:R-:W-:-:S05]  /*1560*/  @!P3 LOP3.LUT R2, R2, 0x8000, RZ, 0xb8, !PT ;  /* 0x000080000202b812 */ /* 0x004fca00078eb8ff */
[----:B------:R2:W-:Y:S02]  /*1570*/  @!P3 STS [UR8+0x8], R2 ;  /* 0x00000802ff00b988 */ /* 0x0005e40008000808 */
.L_x_50:
[----:B------:R-:W-:Y:S05]  /*1580*/  BSYNC.RECONVERGENT B5 ;  /* 0x0000000000057941 */ /* 0x000fea0003800200 */
.L_x_45:
[----:B------:R-:W-:Y:S05]  /*1590*/  WARPSYNC.ALL ;  /* 0x0000000000007948 */ /* 0x000fea0003800000 */
[----:B------:R-:W-:Y:S01]  /*15a0*/  NOP ;  /* 0x0000000000007918 */ /* 0x000fe20000000000 */
[----:B------:R-:W-:-:S04]  /*15b0*/  UIADD3 UR4, UPT, UPT, UR4, 0x100, URZ ;  /* 0x0000010004047890 */ /* 0x000fc8000fffe0ff */
[----:B------:R-:W-:-:S04]  /*15c0*/  UIADD3 UR20, UP0, UPT, UR4, UR20, URZ ;  /* 0x0000001404147290 */ /* 0x000fc8000ff1e0ff */
[----:B------:R-:W-:Y:S01]  /*15d0*/  ULEA.HI.X.SX32 UR21, UR4, UR21, 0x1, UP0 ;  /* 0x0000001504157291 */ /* 0x000fe200080f0eff */
[----:B------:R-:W-:Y:S11]  /*15e0*/  @P0 BRA `(.L_x_51) ;  /* 0x0000000000300947 */ /* 0x000ff60003800000 */
[----:B--23--:R-:W2:Y:S01]  /*15f0*/  S2R R2, SR_LANEID ;  /* 0x0000000000027919 */ /* 0x00cea20000000000 */
[----:B------:R-:W-:Y:S05]  /*1600*/  WARPSYNC.ALL ;  /* 0x0000000000007948 */ /* 0x000fea0003800000 */
[----:B------:R-:W-:Y:S01]  /*1610*/  NOP ;  /* 0x0000000000007918 */ /* 0x000fe20000000000 */
[----:B--2-4-:R-:W-:-:S05]  /*1620*/  IMAD.SHL.U32 R4, R2, 0x4, RZ ;  /* 0x0000000402047824 */ /* 0x014fca00078e00ff */
[----:B------:R-:W2:Y:S01]  /*1630*/  LDS R5, [R4+UR8] ;  /* 0x0000000804057984 */ /* 0x000ea20008000800 */
[----:B------:R-:W-:-:S05]  /*1640*/  IADD3 R2, P1, PT, R4, UR20, RZ ;  /* 0x0000001404027c10 */ /* 0x000fca000ff3e0ff */
[----:B------:R-:W-:-:S05]  /*1650*/  IMAD.X R3, RZ, RZ, UR21, P1 ;  /* 0x00000015ff037e24 */ /* 0x000fca00088e06ff */
[----:B--2---:R2:W3:Y:S01]  /*1660*/  ATOMG.E.EXCH.STRONG.GPU PT, RZ, [R2], R5 ;  /* 0x0000000502ff73a8 */ /* 0x0044e200041ee100 */
[----:B------:R-:W-:-:S04]  /*1670*/  DEPBAR {5,4,3,2,1,0} ;  /* 0x0000003f0000791a */ /* 0x000fc80000000000 */
[----:B------:R-:W4:Y:S02]  /*1680*/  CCTL.E.C.LDCU.IV.DEEP [UR20] ;  /* 0x0000000014007540 */ /* 0x000f240009c08000 */
[----:B----4-:R2:W-:Y:S01]  /*1690*/  UTMACCTL.IV [UR20] ;  /* 0x00000000140079b9 */ /* 0x0105e20008000000 */
[----:B------:R-:W-:Y:S01]  /*16a0*/  NOP ;  /* 0x0000000000007918 */ /* 0x000fe20000000000 */
.L_x_51:
[----:B------:R-:W-:Y:S05]  /*16b0*/  @P0 BRA `(.L_x_52) ;  /* 0x00000000000c0947 */ /* 0x000fea0003800000 */
[----:B------:R0:W-:Y:S01]  /*16c0*/  UTMACMDFLUSH ;  /* 0x00000000000079b7 */ /* 0x0001e20000000000 */
[----:B------:R-:W-:Y:S05]  /*16d0*/  @P0 BRA `(.L_x_52) ;  /* 0x0000000000040947 */ /* 0x000fea0003800000 */
[----:B------:R-:W-:-:S04]  /*16e0*/  DEPBAR.LE SB0, 0x0 ;  /* 0x000080000000791a */ /* 0x000fc80000000000 */
.L_x_52:
[----:B------:R-:W-:Y:S05]  /*16f0*/  WARPSYNC.ALL ;  /* 0x0000000000007948 */ /* 0x000fea0003800000 */
[----:B------:R-:W-:Y:S01]  /*1700*/  NOP ;  /* 0x0000000000007918 */ /* 0x000fe20000000000 */
[----:B---3--:R-:W-:Y:S01]  /*1710*/  BAR.SYNC.DEFER_BLOCKING 0x0 ;  /* 0x0000000000007b1d */ /* 0x008fe20000010000 */
[----:B--2---:R-:W-:Y:S01]  /*1720*/  SHF.R.U32.HI R2, RZ, 0x5, R0 ;  /* 0x00000005ff027819 */ /* 0x004fe20000011600 */
[----:B------:R-:W-:Y:S01]  /*1730*/  UIADD3 UR12, UPT, UPT, UR8, 0x4010, URZ ;  /* 0x00004010080c7890 */ /* 0x000fe2000fffe0ff */
[----:B------:R-:W-:Y:S01]  /*1740*/  ISETP.GE.AND P0, PT, R6, 0x1, PT ;  /* 0x000000010600780c */ /* 0x000fe20003f06270 */
[----:B------:R-:W-:Y:S01]  /*1750*/  USHF.L.U32 UR15, UR7, 0x6, URZ ;  /* 0x00000006070f7899 */ /* 0x000fe200080006ff */
[----:B------:R-:W-:Y:S01]  /*1760*/  R2UR UR22, R2 ;  /* 0x00000000021672ca */ /* 0x000fe200000e0000 */
[----:B------:R-:W-:Y:S01]  /*1770*/  VOTEU.ALL UP0, P3 ;  /* 0x0000000000ff7886 */ /* 0x000fe20001800000 */
[----:B------:R-:W-:Y:S01]  /*1780*/  UMOV UR4, 0x1 ;  /* 0x0000000100047882 */ /* 0x000fe20000000000 */
[----:B------:R-:W-:Y:S01]  /*1790*/  VOTEU.ALL UP1, P3 ;  /* 0x0000000000ff7886 */ /* 0x000fe20001820000 */
[----:B------:R-:W-:Y:S01]  /*17a0*/  USHF.L.U32 UR19, UR9, 0x6, URZ ;  /* 0x0000000609137899 */ /* 0x000fe200080006ff */
[----:B------:R-:W-:Y:S01]  /*17b0*/  BSSY.RECONVERGENT B5, `(.L_x_53) ;  /* 0x0000018000057945 */ /* 0x000fe20003800200 */
[----:B------:R-:W-:-:S04]  /*17c0*/  @!UP0 UIADD3 UR10, UPT, UPT, -UR4, 0x100000, URZ ;  /* 0x00100000040a8890 */ /* 0x000fc8000fffe1ff */
[----:B------:R-:W-:Y:S02]  /*17d0*/  @!UP0 USHF.L.U32 UR11, UR10, 0xb, URZ ;  /* 0x0000000b0a0b8899 */ /* 0x000fe400080006ff */
[----:B------:R-:W-:Y:S02]  /*17e0*/  @!UP0 USHF.L.U32 UR10, UR10, 0x1, URZ ;  /* 0x000000010a0a8899 */ /* 0x000fe400080006ff */
[----:B------:R-:W-:-:S04]  /*17f0*/  @!UP0 UIADD3 UR4, UPT, UPT, -UR4, 0x100000, URZ ;  /* 0x0010000004048890 */ /* 0x000fc8000fffe1ff */
[----:B------:R-:W-:Y:S02]  /*1800*/  @!UP0 USHF.L.U32 UR5, UR4, 0xb, URZ ;  /* 0x0000000b04058899 */ /* 0x000fe400080006ff */
[----:B------:R-:W-:Y:S01]  /*1810*/  @!UP0 USHF.L.U32 UR4, UR4, 0x1, URZ ;  /* 0x0000000104048899 */ /* 0x000fe200080006ff */
[----:B------:R-:W-:Y:S01]  /*1820*/  VOTEU.ALL UP0, P3 ;  /* 0x0000000000ff7886 */ /* 0x000fe20001800000 */
[----:B------:R-:W2:Y:S04]  /*1830*/  FENCE.VIEW.ASYNC.S ;  /* 0x00000000000073c6 */ /* 0x000ea80000000000 */
[----:B--2---:R2:W3:Y:S06]  /*1840*/  @!UP0 SYNCS.EXCH.64 URZ, [UR8+0x4000], UR10 ;  /* 0x0040000a08ff85b2 */ /* 0x0044ec0008000100 */
[----:B------:R2:W3:Y:S02]  /*1850*/  @!UP1 SYNCS.EXCH.64 URZ, [UR8+0x4010], UR4 ;  /* 0x0040100408ff95b2 */ /* 0x0004e40008000100 */
[----:B---3--:R-:W-:Y:S06]  /*1860*/  BAR.SYNC.DEFER_BLOCKING 0x0 ;  /* 0x0000000000007b1d */ /* 0x008fec0000010000 */
[----:B------:R-:W-:Y:S05]  /*1870*/  @P3 BRA `(.L_x_54) ;  /* 0x00000000002c3947 */ /* 0x000fea0003800000 */
[----:B--2---:R-:W-:Y:S02]  /*1880*/  UMOV UR4, 0x1 ;  /* 0x0000000100047882 */ /* 0x004fe40000000000 */
[----:B------:R-:W-:-:S04]  /*1890*/  UIADD3 UR10, UPT, UPT, -UR4, 0x100000, URZ ;  /* 0x00100000040a7890 */ /* 0x000fc8000fffe1ff */
[----:B------:R-:W-:Y:S02]  /*18a0*/  USHF.L.U32 UR11, UR10, 0xb, URZ ;  /* 0x0000000b0a0b7899 */ /* 0x000fe400080006ff */
[----:B------:R-:W-:Y:S02]  /*18b0*/  USHF.L.U32 UR10, UR10, 0x1, URZ ;  /* 0x000000010a0a7899 */ /* 0x000fe400080006ff */
[----:B------:R-:W-:-:S04]  /*18c0*/  UIADD3 UR4, UPT, UPT, -UR4, 0x100000, URZ ;  /* 0x0010000004047890 */ /* 0x000fc8000fffe1ff */
[----:B------:R-:W-:Y:S02]  /*18d0*/  USHF.L.U32 UR5, UR4, 0xb, URZ ;  /* 0x0000000b04057899 */ /* 0x000fe400080006ff */
[----:B------:R-:W-:Y:S01]  /*18e0*/  USHF.L.U32 UR4, UR4, 0x1, URZ ;  /* 0x0000000104047899 */ /* 0x000fe200080006ff */
[----:B------:R-:W2:Y:S03]  /*18f0*/  FENCE.VIEW.ASYNC.S ;  /* 0x00000000000073c6 */ /* 0x000ea60000000000 */
[----:B--2---:R3:W2:Y:S08]  /*1900*/  SYNCS.EXCH.64 URZ, [UR8+0x4008], UR10 ;  /* 0x0040080a08ff75b2 */ /* 0x0046b00008000100 */
[----:B------:R3:W4:Y:S02]  /*1910*/  SYNCS.EXCH.64 URZ, [UR8+0x4018], UR4 ;  /* 0x0040180408ff75b2 */ /* 0x0007240008000100 */
[----:B---3--:R-:W-:Y:S01]  /*1920*/  NOP ;  /* 0x0000000000007918 */ /* 0x008fe20000000000 */
.L_x_54:
[----:B--2---:R-:W-:Y:S05]  /*1930*/  BSYNC.RECONVERGENT B5 ;  /* 0x0000000000057941 */ /* 0x004fea0003800200 */
.L_x_53:
[----:B------:R-:W-:Y:S05]  /*1940*/  @!P0 BRA `(.L_x_55) ;  /* 0x0000000800108947 */ /* 0x000fea0003800000 */
[----:B----4-:R-:W-:Y:S01]  /*1950*/  BAR.SYNC.DEFER_BLOCKING 0x0 ;  /* 0x0000000000007b1d */ /* 0x010fe20000010000 */
[----:B------:R-:W-:Y:S01]  /*1960*/  @!P3 IMAD.MOV.U32 R2, RZ, RZ, 0x2000 ;  /* 0x00002000ff02b424 */ /* 0x000fe200078e00ff */
[----:B------:R-:W-:Y:S02]  /*1970*/  ELECT P1, URZ, PT ;  /* 0x0000000000ff782f */ /* 0x000fe40003820000 */
[----:B------:R-:W-:Y:S02]  /*1980*/  ELECT P0, URZ, PT ;  /* 0x0000000000ff782f */ /* 0x000fe40003800000 */
[C---:B------:R-:W-:Y:S01]  /*1990*/  ISETP.LT.U32.AND P1, PT, R20.reuse, 0x20, P1 ;  /* 0x000000201400780c */ /* 0x040fe20000f21070 */
[----:B------:R-:W-:Y:S01]  /*19a0*/  UMOV UR11, UR15 ;  /* 0x0000000f000b7c82 */ /* 0x000fe20008000000 */
[----:B------:R-:W-:Y:S01]  /*19b0*/  ISETP.LT.U32.AND P0, PT, R20, 0x20, P0 ;  /* 0x000000201400780c */ /* 0x000fe20000701070 */
[----:B------:R-:W-:-:S10]  /*19c0*/  UIADD3 UR16, UPT, UPT, UR8, 0x2000, URZ ;  /* 0x0000200008107890 */ /* 0x000fd4000fffe0ff */
[----:B------:R-:W-:Y:S01]  /*19d0*/  VOTEU.ANY UP0, P1 ;  /* 0x0000000000ff7886 */ /* 0x000fe20000800100 */
[----:B------:R-:W-:Y:S01]  /*19e0*/  VOTEU.ANY UP2, P1 ;  /* 0x0000000000ff7886 */ /* 0x000fe20000840100 */
[----:B------:R-:W-:Y:S01]  /*19f0*/  VOTEU.ANY UP1, P0 ;  /* 0x0000000000ff7886 */ /* 0x000fe20000020100 */
[----:B------:R-:W-:Y:S01]  /*1a00*/  VOTEU.ANY UP3, P0 ;  /* 0x0000000000ff7886 */ /* 0x000fe20000060100 */
[----:B------:R2:W-:Y:S01]  /*1a10*/  @!P3 SYNCS.ARRIVE.TRANS64 RZ, [UR8+0x4000], R2 ;  /* 0x00400002ffffb9a7 */ /* 0x0005e20008000008 */
[----:B------:R3:W-:Y:S06]  /*1a20*/  MEMBAR.ALL.CTA ;  /* 0x0000000000007992 */ /* 0x0007ec0000008000 */
[----:B---3--:R-:W3:Y:S01]  /*1a30*/  FENCE.VIEW.ASYNC.S ;  /* 0x00000000000073c6 */ /* 0x008ee20000000000 */
[----:B------:R-:W-:Y:S01]  /*1a40*/  @UP0 UIADD3 UR9, UPT, UPT, UR8, 0x4000, URZ ;  /* 0x0000400008090890 */ /* 0x000fe2000fffe0ff */
[----:B------:R-:W-:Y:S01]  /*1a50*/  @UP0 UMOV UR10, URZ ;  /* 0x000000ff000a0c82 */ /* 0x000fe20008000000 */
[----:B------:R-:W-:Y:S01]  /*1a60*/  @UP1 UIADD3 UR17, UPT, UPT, UR8, 0x4000, URZ ;  /* 0x0000400008111890 */ /* 0x000fe2000fffe0ff */
[----:B------:R-:W-:Y:S01]  /*1a70*/  @UP1 UMOV UR18, URZ ;  /* 0x000000ff00121c82 */ /* 0x000fe20008000000 */
[----:B------:R-:W-:Y:S01]  /*1a80*/  UISETP.NE.U32.AND UP0, UPT, UR22, URZ, UPT ;  /* 0x000000ff1600728c */ /* 0x000fe2000bf05070 */
[----:B---3--:R-:W-:Y:S06]  /*1a90*/  BAR.SYNC.DEFER_BLOCKING 0x0 ;  /* 0x0000000000007b1d */ /* 0x008fec0000010000 */
[----:B------:R2:W-:Y:S02]  /*1aa0*/  @UP2 UTMALDG.2D [UR8], [UR24] ;  /* 0x00000008180025b4 */ /* 0x0005e40008008000 */
[----:B------:R-:W-:Y:S06]  /*1ab0*/  BAR.SYNC.DEFER_BLOCKING 0x0 ;  /* 0x0000000000007b1d */ /* 0x000fec0000010000 */
[----:B------:R2:W-:Y:S02]  /*1ac0*/  @UP3 UTMALDG.2D [UR16], [UR26] ;  /* 0x000000101a0035b4 */ /* 0x0005e40008008000 */
[----:B------:R-:W-:Y:S06]  /*1ad0*/  BAR.SYNC.DEFER_BLOCKING 0x0 ;  /* 0x0000000000007b1d */ /* 0x000fec0000010000 */
[----:B------:R-:W3:Y:S02]  /*1ae0*/  SYNCS.PHASECHK.TRANS64.TRYWAIT P0, [UR8+0x4000], RZ ;  /* 0x004000ffff0075a7 */ /* 0x000ee40008001108 */
[----:B--23--:R-:W-:Y:S05]  /*1af0*/  @!P0 BRA `(.L_x_56) ;  /* 0x0000000c00308947 */ /* 0x00cfea0003800000 */
.L_x_70:
[----:B------:R-:W-:Y:S05]  /*1b00*/  BRA.U UP0, `(.L_x_57) ;  /* 0x00000001004c7547 */ /* 0x000fea000b800000 */
[----:B------:R-:W-:Y:S02]  /*1b10*/  USHF.R.U32.HI UR4, URZ, 0x4, UR8 ;  /* 0x00000004ff047899 */ /* 0x000fe40008011608 */
[----:B------:R-:W-:Y:S02]  /*1b20*/  USHF.R.U32.HI UR6, URZ, 0x4, UR16 ;  /* 0x00000004ff067899 */ /* 0x000fe40008011610 */
[----:B------:R-:W-:Y:S02]  /*1b30*/  USGXT.U32 UR4, UR4, 0xe ;  /* 0x0000000e0404789a */ /* 0x000fe40008000000 */
[----:B------:R-:W-:Y:S01]  /*1b40*/  USGXT.U32 UR6, UR6, 0xe ;  /* 0x0000000e0606789a */ /* 0x000fe20008000000 */
[----:B------:R-:W-:Y:S01]  /*1b50*/  UMOV UR10, 0xfffffffe ;  /* 0xfffffffe000a7882 */ /* 0x000fe20000000000 */
[----:B------:R-:W-:Y:S01]  /*1b60*/  UMOV UR11, 0x7fffbfdf ;  /* 0x7fffbfdf000b7882 */ /* 0x000fe20000000000 */
[----:B------:R-:W-:Y:S01]  /*1b70*/  UMOV UR5, URZ ;  /* 0x000000ff00057c82 */ /* 0x000fe20008000000 */
[----:B------:R-:W-:Y:S01]  /*1b80*/  UMOV UR7, URZ ;  /* 0x000000ff00077c82 */ /* 0x000fe20008000000 */
[----:B------:R-:W-:-:S02]  /*1b90*/  UIADD3.64 UR16, UPT, UPT, UR4, -UR10, URZ ;  /* 0x8000000a04107297 */ /* 0x000fc4000fffe0ff */
[----:B------:R-:W-:Y:S01]  /*1ba0*/  UIADD3.64 UR10, UPT, UPT, UR6, -UR10, URZ ;  /* 0x8000000a060a7297 */ /* 0x000fe2000fffe0ff */
[----:B------:R-:W-:Y:S01]  /*1bb0*/  UMOV UR28, 0x0 ;  /* 0x00000000001c7882 */ /* 0x000fe20000000000 */
[----:B------:R-:W-:Y:S01]  /*1bc0*/  UMOV UR29, 0x4100490 ;  /* 0x04100490001d7882 */ /* 0x000fe20000000000 */
[----:B------:R-:W-:Y:S01]  /*1bd0*/  UMOV UR5, 0x80004020 ;  /* 0x8000402000057882 */ /* 0x000fe20000000000 */
[----:B------:R-:W-:Y:S01]  /*1be0*/  UMOV UR7, 0x80004020 ;  /* 0x8000402000077882 */ /* 0x000fe20000000000 */
[----:B------:R-:W-:Y:S01]  /*1bf0*/  UMOV UR30, 0x0 ;  /* 0x00000000001e7882 */ /* 0x000fe20000000000 */
[----:B------:R-:W-:Y:S01]  /*1c00*/  UMOV UR31, 0x4100490 ;  /* 0x04100490001f7882 */ /* 0x000fe20000000000 */
[----:B------:R2:W-:Y:S02]  /*1c10*/  UTCHMMA gdesc[UR4], gdesc[UR6], tmem[UR23], tmem[UR28], idesc[UR29], !UPT ;  /* 0x00ff1c06040075ea */ /* 0x0005e4000f800017 */
[----:B------:R2:W-:Y:S01]  /*1c20*/  UTCHMMA gdesc[UR16], gdesc[UR10], tmem[UR23], tmem[UR30], idesc[UR31], UPT ;  /* 0x00ff1e0a100075ea */ /* 0x0005e2000b800017 */
[----:B------:R-:W-:-:S02]  /*1c30*/  NOP ;  /* 0x0000000000007918 */ /* 0x000fc40000000000 */
.L_x_57:
[----:B------:R-:W-:Y:S01]  /*1c40*/  ELECT P0, URZ, PT ;  /* 0x0000000000ff782f */ /* 0x000fe20003800000 */
[----:B--2---:R-:W-:Y:S01]  /*1c50*/  UMOV UR4, UR12 ;  /* 0x0000000c00047c82 */ /* 0x004fe20008000000 */
[----:B------:R-:W-:Y:S02]  /*1c60*/  UMOV UR5, URZ ;  /* 0x000000ff00057c82 */ /* 0x000fe40008000000 */
[----:B------:R-:W-:-:S13]  /*1c70*/  ISETP.LT.U32.AND P0, PT, R20, 0x20, P0 ;  /* 0x000000201400780c */ /* 0x000fda0000701070 */
[----:B------:R-:W-:Y:S01]  /*1c80*/  VOTEU.ANY UP0, P0 ;  /* 0x0000000000ff7886 */ /* 0x000fe20000000100 */
[----:B------:R-:W-:Y:S01]  /*1c90*/  VOTEU.ANY UP1, P0 ;  /* 0x0000000000ff7886 */ /* 0x000fe20000020100 */
[----:B------:R-:W-:-:S03]  /*1ca0*/  ISETP.GE.U32.AND P0, PT, R6, 0x21, PT ;  /* 0x000000210600780c */ /* 0x000fc60003f06070 */
[----:B------:R-:W-:Y:S02]  /*1cb0*/  @UP0 UMOV UR4, UR4 ;  /* 0x0000000400040c82 */ /* 0x000fe40008000000 */
[----:B------:R2:W-:Y:S01]  /*1cc0*/  @UP1 UTCBAR [UR4], URZ ;  /* 0x000000ff040013e9 */ /* 0x0005e200080000ff */
[----:B------:R-:W-:Y:S06]  /*1cd0*/  BAR.SYNC.DEFER_BLOCKING 0x0 ;  /* 0x0000000000007b1d */ /* 0x000fec0000010000 */
[----:B------:R-:W3:Y:S02]  /*1ce0*/  SYNCS.PHASECHK.TRANS64.TRYWAIT P1, [UR8+0x4010], RZ ;  /* 0x004010ffff0075a7 */ /* 0x000ee40008021108 */
[----:B--23--:R-:W-:Y:S05]  /*1cf0*/  @!P1 BRA `(.L_x_58) ;  /* 0x0000000800bc9947 */ /* 0x00cfea0003800000 */
.L_x_71:
[----:B------:R-:W-:Y:S01]  /*1d00*/  UMOV UR4, URZ ;  /* 0x000000ff00047c82 */ /* 0x000fe20008000000 */
[----:B------:R-:W-:Y:S05]  /*1d10*/  @!P0 BRA `(.L_x_55) ;  /* 0x00000004001c8947 */ /* 0x000fea0003800000 */
[----:B------:R-:W2:Y:S01]  /*1d20*/  LDCU UR29, c[0x0][0x3a0] ;  /* 0x00007400ff1d77ac */ /* 0x000ea20008000800 */
[----:B------:R-:W-:Y:S01]  /*1d30*/  UMOV UR9, 0x1 ;  /* 0x0000000100097882 */ /* 0x000fe20000000000 */
[----:B------:R-:W-:-:S05]  /*1d40*/  UMOV UR14, 0x20 ;  /* 0x00000020000e7882 */ /* 0x000fca0000000000 */
.L_x_62:
[----:B------:R-:W-:Y:S01]  /*1d50*/  BAR.SYNC.DEFER_BLOCKING 0x0 ;  /* 0x0000000000007b1d */ /* 0x000fe20000010000 */
[----:B------:R-:W-:Y:S01]  /*1d60*/  ULEA UR28, UR9, UR8, 0x3 ;  /* 0x00000008091c7291 */ /* 0x000fe2000f8e18ff */
[----:B------:R-:W-:Y:S01]  /*1d70*/  @!P3 IMAD.MOV.U32 R2, RZ, RZ, 0x2000 ;  /* 0x00002000ff02b424 */ /* 0x000fe200078e00ff */
[----:B------:R-:W-:Y:S01]  /*1d80*/  ELECT P1, URZ, PT ;  /* 0x0000000000ff782f */ /* 0x000fe20003820000 */
[----:B------:R-:W-:-:S03]  /*1d90*/  ULEA UR12, UR9, UR8, 0xc ;  /* 0x00000008090c7291 */ /* 0x000fc6000f8e60ff */
[----:B------:R-:W-:Y:S02]  /*1da0*/  ISETP.LT.U32.AND P1, PT, R20, 0x20, P1 ;  /* 0x000000201400780c */ /* 0x000fe40000f21070 */
[----:B------:R-:W-:Y:S01]  /*1db0*/  ELECT P0, URZ, PT ;  /* 0x0000000000ff782f */ /* 0x000fe20003800000 */
[----:B------:R-:W-:-:S03]  /*1dc0*/  UIADD3 UR16, UPT, UPT, UR12, 0x2000, URZ ;  /* 0x000020000c107890 */ /* 0x000fc6000fffe0ff */
[----:B------:R-:W-:Y:S01]  /*1dd0*/  ISETP.LT.U32.AND P0, PT, R20, 0x20, P0 ;  /* 0x000000201400780c */ /* 0x000fe20000701070 */
[----:B------:R-:W-:Y:S01]  /*1de0*/  UMOV UR18, UR14 ;  /* 0x0000000e00127c82 */ /* 0x000fe20008000000 */
[----:B------:R-:W-:-:S05]  /*1df0*/  USHF.L.U32 UR5, UR4, 0x1f, URZ ;  /* 0x0000001f04057899 */ /* 0x000fca00080006ff */
[----:B------:R-:W-:Y:S01]  /*1e00*/  VOTEU.ANY UP0, P1 ;  /* 0x0000000000ff7886 */ /* 0x000fe20000800100 */
[----:B------:R3:W-:Y:S01]  /*1e10*/  @!P3 SYNCS.ARRIVE.TRANS64 RZ, [UR28+0x4000], R2 ;  /* 0x00400002ffffb9a7 */ /* 0x0007e2000800001c */
[----:B------:R4:W-:Y:S06]  /*1e20*/  MEMBAR.ALL.CTA ;  /* 0x0000000000007992 */ /* 0x0009ec0000008000 */
[----:B----4-:R-:W4:Y:S01]  /*1e30*/  FENCE.VIEW.ASYNC.S ;  /* 0x00000000000073c6 */ /* 0x010f220000000000 */
[----:B------:R-:W-:Y:S01]  /*1e40*/  @UP0 UIADD3 UR13, UPT, UPT, UR28, 0x4000, URZ ;  /* 0x000040001c0d0890 */ /* 0x000fe2000fffe0ff */
[----:B----4-:R-:W-:Y:S01]  /*1e50*/  VOTEU.ANY UP0, P1 ;  /* 0x0000000000ff7886 */ /* 0x010fe20000800100 */
[----:B------:R-:W-:Y:S01]  /*1e60*/  VOTEU.ANY UP1, P0 ;  /* 0x0000000000ff7886 */ /* 0x000fe20000020100 */
[----:B---3--:R-:W-:-:S04]  /*1e70*/  IMAD.U32 R2, RZ, RZ, UR5 ;  /* 0x00000005ff027e24 */ /* 0x008fc8000f8e00ff */
[----:B------:R-:W-:Y:S01]  /*1e80*/  @UP1 UIADD3 UR17, UPT, UPT, UR28, 0x4000, URZ ;  /* 0x000040001c111890 */ /* 0x000fe2000fffe0ff */
[----:B------:R-:W-:Y:S01]  /*1e90*/  VOTEU.ANY UP1, P0 ;  /* 0x0000000000ff7886 */ /* 0x000fe20000020100 */
[----:B------:R-:W-:Y:S06]  /*1ea0*/  BAR.SYNC.DEFER_BLOCKING 0x0 ;  /* 0x0000000000007b1d */ /* 0x000fec0000010000 */
[----:B------:R3:W-:Y:S01]  /*1eb0*/  @UP0 UTMALDG.2D [UR12], [UR24] ;  /* 0x0000000c180005b4 */ /* 0x0007e20008008000 */
[----:B------:R-:W-:Y:S01]  /*1ec0*/  UISETP.NE.U32.AND UP0, UPT, UR22, URZ, UPT ;  /* 0x000000ff1600728c */ /* 0x000fe2000bf05070 */
[----:B------:R-:W-:Y:S06]  /*1ed0*/  BAR.SYNC.DEFER_BLOCKING 0x0 ;  /* 0x0000000000007b1d */ /* 0x000fec0000010000 */
[----:B------:R3:W-:Y:S02]  /*1ee0*/  @UP1 UTMALDG.2D [UR16], [UR26] ;  /* 0x000000101a0015b4 */ /* 0x0007e40008008000 */
[----:B------:R-:W-:Y:S06]  /*1ef0*/  BAR.SYNC.DEFER_BLOCKING 0x0 ;  /* 0x0000000000007b1d */ /* 0x000fec0000010000 */
[----:B------:R-:W4:Y:S02]  /*1f00*/  SYNCS.PHASECHK.TRANS64.TRYWAIT P0, [UR28+0x4000], R2 ;  /* 0x00400002ff0075a7 */ /* 0x000f24000800111c */
[----:B---34-:R-:W-:Y:S05]  /*1f10*/  @!P0 BRA `(.L_x_59) ;  /* 0x0000000800408947 */ /* 0x018fea0003800000 */
.L_x_72:
[----:B------:R-:W-:Y:S05]  /*1f20*/  BRA.U UP0, `(.L_x_60) ;  /* 0x00000001004c7547 */ /* 0x000fea000b800000 */
[----:B------:R-:W-:Y:S02]  /*1f30*/  USHF.R.U32.HI UR10, URZ, 0x4, UR12 ;  /* 0x00000004ff0a7899 */ /* 0x000fe4000801160c */
[----:B------:R-:W-:Y:S02]  /*1f40*/  USHF.R.U32.HI UR12, URZ, 0x4, UR16 ;  /* 0x00000004ff0c7899 */ /* 0x000fe40008011610 */
[----:B------:R-:W-:Y:S02]  /*1f50*/  USGXT.U32 UR10, UR10, 0xe ;  /* 0x0000000e0a0a789a */ /* 0x000fe40008000000 */
[----:B------:R-:W-:Y:S02]  /*1f60*/  USGXT.U32 UR12, UR12, 0xe ;  /* 0x0000000e0c0c789a */ /* 0x000fe40008000000 */
[----:B------:R-:W-:Y:S02]  /*1f70*/  UIADD3 UR16, UP0, UPT, UR10, 0x2, URZ ;  /* 0x000000020a107890 */ /* 0x000fe4000ff1e0ff */
[----:B------:R-:W-:Y:S01]  /*1f80*/  UIADD3 UR30, UP1, UPT, UR12, 0x2, URZ ;  /* 0x000000020c1e7890 */ /* 0x000fe2000ff3e0ff */
[----:B------:R-:W-:Y:S01]  /*1f90*/  UMOV UR5, URZ ;  /* 0x000000ff00057c82 */ /* 0x000fe20008000000 */
[----:B------:R-:W-:Y:S01]  /*1fa0*/  UMOV UR6, URZ ;  /* 0x000000ff00067c82 */ /* 0x000fe20008000000 */
[----:B------:R-:W-:-:S02]  /*1fb0*/  UIADD3.X UR17, UPT, UPT, UR5, -0x7fffbfe0, URZ, UP0, !UPT ;  /* 0x8000402005117890 */ /* 0x000fc400087fe4ff */
[----:B------:R-:W-:Y:S01]  /*1fc0*/  UIADD3.X UR31, UPT, UPT, UR6, -0x7fffbfe0, URZ, UP1, !UPT ;  /* 0x80004020061f7890 */ /* 0x000fe20008ffe4ff */
[----:B------:R-:W-:Y:S01]  /*1fd0*/  UMOV UR32, 0x0 ;  /* 0x0000000000207882 */ /* 0x000fe20000000000 */
[----:B------:R-:W-:Y:S01]  /*1fe0*/  UMOV UR33, 0x4100490 ;  /* 0x0410049000217882 */ /* 0x000fe20000000000 */
[----:B------:R-:W-:Y:S01]  /*1ff0*/  UMOV UR11, 0x80004020 ;  /* 0x80004020000b7882 */ /* 0x000fe20000000000 */
[----:B------:R-:W-:Y:S01]  /*2000*/  UMOV UR13, 0x80004020 ;  /* 0x80004020000d7882 */ /* 0x000fe20000000000 */
[----:B------:R-:W-:Y:S01]  /*2010*/  UMOV UR6, 0x0 ;  /* 0x0000000000067882 */ /* 0x000fe20000000000 */
[----:B------:R-:W-:Y:S01]  /*2020*/  UMOV UR7, 0x4100490 ;  /* 0x0410049000077882 */ /* 0x000fe20000000000 */
[----:B------:R3:W-:Y:S02]  /*2030*/  UTCHMMA gdesc[UR10], gdesc[UR12], tmem[UR23], tmem[UR32], idesc[UR33], UPT ;  /* 0x00ff200c0a0075ea */ /* 0x0007e4000b800017 */
[----:B------:R3:W-:Y:S01]  /*2040*/  UTCHMMA gdesc[UR16], gdesc[UR30], tmem[UR23], tmem[UR6], idesc[UR7], UPT ;  /* 0x00ff061e100075ea */ /* 0x0007e2000b800017 */
[----:B------:R-:W-:-:S02]  /*2050*/  NOP ;  /* 0x0000000000007918 */ /* 0x000fc40000000000 */
.L_x_60:
[----:B------:R-:W-:Y:S01]  /*2060*/  ELECT P0, URZ, PT ;  /* 0x0000000000ff782f */ /* 0x000fe20003800000 */
[----:B---3--:R-:W-:-:S03]  /*2070*/  UIADD3 UR6, UPT, UPT, UR28, 0x4010, URZ ;  /* 0x000040101c067890 */ /* 0x008fc6000fffe0ff */
[----:B------:R-:W-:Y:S01]  /*2080*/  ISETP.LT.U32.AND P0, PT, R20, 0x20, P0 ;  /* 0x000000201400780c */ /* 0x000fe20000701070 */
[----:B------:R-:W-:-:S12]  /*2090*/  UMOV UR7, URZ ;  /* 0x000000ff00077c82 */ /* 0x000fd80008000000 */
[----:B------:R-:W-:Y:S01]  /*20a0*/  VOTEU.ANY UP0, P0 ;  /* 0x0000000000ff7886 */ /* 0x000fe20000000100 */
[----:B------:R-:W-:-:S04]  /*20b0*/  VOTEU.ANY UP1, P0 ;  /* 0x0000000000ff7886 */ /* 0x000fc80000020100 */
[----:B------:R-:W-:Y:S02]  /*20c0*/  @UP0 UMOV UR6, UR6 ;  /* 0x0000000600060c82 */ /* 0x000fe40008000000 */
[----:B------:R3:W-:Y:S01]  /*20d0*/  @UP1 UTCBAR [UR6], URZ ;  /* 0x000000ff060013e9 */ /* 0x0007e200080000ff */
[----:B------:R-:W-:Y:S06]  /*20e0*/  BAR.SYNC.DEFER_BLOCKING 0x0 ;  /* 0x0000000000007b1d */ /* 0x000fec0000010000 */
[----:B------:R-:W4:Y:S02]  /*20f0*/  SYNCS.PHASECHK.TRANS64.TRYWAIT P0, [UR28+0x4010], R2 ;  /* 0x00401002ff0075a7 */ /* 0x000f24000800111c */
[----:B---34-:R-:W-:Y:S05]  /*2100*/  @!P0 BRA `(.L_x_61) ;  /* 0x0000000400d08947 */ /* 0x018fea0003800000 */
.L_x_73:
[----:B------:R-:W-:Y:S02]  /*2110*/  UIADD3 UR9, UPT, UPT, UR9, 0x1, URZ ;  /* 0x0000000109097890 */ /* 0x000fe4000fffe0ff */
[----:B------:R-:W-:Y:S02]  /*2120*/  UIADD3 UR14, UPT, UPT, UR14, 0x20, URZ ;  /* 0x000000200e0e7890 */ /* 0x000fe4000fffe0ff */
[----:B------:R-:W-:-:S04]  /*2130*/  UISETP.NE.U32.AND UP0, UPT, UR9, 0x2, UPT ;  /* 0x000000020900788c */ /* 0x000fc8000bf05070 */
[----:B------:R-:W-:Y:S02]  /*2140*/  USEL UR5, URZ, 0x1, UP0 ;  /* 0x00000001ff057887 */ /* 0x000fe40008000000 */
[----:B------:R-:W-:Y:S02]  /*2150*/  USEL UR9, UR9, URZ, UP0 ;  /* 0x000000ff09097287 */ /* 0x000fe40008000000 */
[----:B--2---:R-:W-:Y:S02]  /*2160*/  UISETP.GE.AND UP0, UPT, UR14, UR29, UPT ;  /* 0x0000001d0e00728c */ /* 0x004fe4000bf06270 */
[----:B------:R-:W-:-:S07]  /*2170*/  ULOP3.LUT UR4, UR4, UR5, URZ, 0x3c, !UPT ;  /* 0x0000000504047292 */ /* 0x000fce000f8e3cff */
[----:B------:R-:W-:Y:S05]  /*2180*/  BRA.U !UP0, `(.L_x_62) ;  /* 0xfffffff908f07547 */ /* 0x000fea000b83ffff */
.L_x_55:
[----:B----4-:R-:W-:Y:S06]  /*2190*/  BAR.SYNC.DEFER_BLOCKING 0x0 ;  /* 0x0000000000007b1d */ /* 0x010fec0000010000 */
[----:B------:R-:W-:Y:S04]  /*21a0*/  BSSY.RECONVERGENT B5, `(.L_x_63) ;  /* 0x0000004000057945 */ /* 0x000fe80003800200 */
[----:B------:R-:W-:Y:S05]  /*21b0*/  @P3 BRA `(.L_x_64) ;  /* 0x0000000000083947 */ /* 0x000fea0003800000 */
[----:B------:R-:W2:Y:S02]  /*21c0*/  SYNCS.CCTL.IV [UR8+0x4000] ;  /* 0x00400000ff0079b1 */ /* 0x000ea40008000008 */
[----:B--2---:R-:W2:Y:S02]  /*21d0*/  SYNCS.CCTL.IV [UR8+0x4010] ;  /* 0x00401000ff0079b1 */ /* 0x004ea40008000008 */
.L_x_64:
[----:B------:R-:W-:Y:S05]  /*21e0*/  BSYNC.RECONVERGENT B5 ;  /* 0x0000000000057941 */ /* 0x000fea0003800200 */
.L_x_63:
[----:B--2---:R-:W-:Y:S06]  /*21f0*/  BAR.SYNC.DEFER_BLOCKING 0x0 ;  /* 0x0000000000007b1d */ /* 0x004fec0000010000 */
[----:B------:R-:W-:Y:S04]  /*2200*/  BSSY.RECONVERGENT B5, `(.L_x_65) ;  /* 0x0000004000057945 */ /* 0x000fe80003800200 */
[----:B------:R-:W-:Y:S05]  /*2210*/  @P3 BRA `(.L_x_66) ;  /* 0x0000000000083947 */ /* 0x000fea0003800000 */
[----:B------:R-:W2:Y:S02]  /*2220*/  SYNCS.CCTL.IV [UR8+0x4008] ;  /* 0x00400800ff0079b1 */ /* 0x000ea40008000008 */
[----:B--2---:R-:W2:Y:S02]  /*2230*/  SYNCS.CCTL.IV [UR8+0x4018] ;  /* 0x00401800ff0079b1 */ /* 0x004ea40008000008 */
.L_x_66:
[----:B------:R-:W-:Y:S05]  /*2240*/  BSYNC.RECONVERGENT B5 ;  /* 0x0000000000057941 */ /* 0x000fea0003800200 */
.L_x_65:
[----:B------:R-:W-:Y:S01]  /*2250*/  USHF.L.U32 UR4, UR22, 0x15, URZ ;  /* 0x0000001516047899 */ /* 0x000fe200080006ff */
[C---:B------:R-:W-:Y:S01]  /*2260*/  IMAD.SHL.U32 R2, R0.reuse, 0x40, RZ ;  /* 0x0000004000027824 */ /* 0x040fe200078e00ff */
[----:B------:R-:W-:Y:S01]  /*2270*/  USHF.L.U32 UR22, UR22, 0x3, URZ ;  /* 0x0000000316167899 */ /* 0x000fe200080006ff */
[C---:B------:R-:W-:Y:S01]  /*2280*/  IMAD.SHL.U32 R21, R0.reuse, 0x2, RZ ;  /* 0x0000000200157824 */ /* 0x040fe200078e00ff */
[----:B------:R-:W-:Y:S01]  /*2290*/  ULOP3.LUT UR4, UR4, 0x600000, URZ, 0xc0, !UPT ;  /* 0x0060000004047892 */ /* 0x000fe2000f8ec0ff */
[C---:B------:R-:W-:Y:S01]  /*22a0*/  IMAD.SHL.U32 R3, R0.reuse, 0x10, RZ ;  /* 0x0000001000037824 */ /* 0x040fe200078e00ff */
[----:B------:R-:W-:Y:S01]  /*22b0*/  ULOP3.LUT UR22, UR22, 0x20, URZ, 0xc0, !UPT ;  /* 0x0000002016167892 */ /* 0x000fe2000f8ec0ff */
[----:B------:R-:W-:Y:S01]  /*22c0*/  SHF.R.U32.HI R22, RZ, 0x1, R0 ;  /* 0x00000001ff167819 */ /* 0x000fe20000011600 */
[----:B------:R-:W-:Y:S01]  /*22d0*/  IMAD.SHL.U32 R0, R0, 0x80, RZ ;  /* 0x0000008000007824 */ /* 0x000fe200078e00ff */
[----:B------:R-:W-:Y:S01]  /*22e0*/  LOP3.LUT R2, R2, 0x1800, RZ, 0xc0, !PT ;  /* 0x0000180002027812 */ /* 0x000fe200078ec0ff */
[----:B------:R-:W-:Y:S01]  /*22f0*/  UIADD3 UR4, UPT, UPT, UR22, UR4, UR23 ;  /* 0x0000000416047290 */ /* 0x000fe2000fffe017 */
[----:B------:R-:W-:-:S02]  /*2300*/  LOP3.LUT R21, R21, 0x20, RZ, 0xc0, !PT ;  /* 0x0000002015157812 */ /* 0x000fc400078ec0ff */
[----:B------:R-:W-:Y:S02]  /*2310*/  ELECT P0, URZ, PT ;  /* 0x0000000000ff782f */ /* 0x000fe40003800000 */
[----:B------:R-:W-:Y:S01]  /*2320*/  LOP3.LUT R2, R2, 0x70, R3, 0xf8, !PT ;  /* 0x0000007002027812 */ /* 0x000fe200078ef803 */
[----:B------:R-:W-:Y:S01]  /*2330*/  UMOV UR9, UR19 ;  /* 0x0000001300097c82 */ /* 0x000fe20008000000 */
[----:B------:R-:W-:Y:S01]  /*2340*/  LOP3.LUT R21, R21, 0x40, R22, 0xf8, !PT ;  /* 0x0000004015157812 */ /* 0x000fe200078ef816 */
[----:B------:R-:W-:Y:S01]  /*2350*/  UMOV UR10, UR15 ;  /* 0x0000000f000a7c82 */ /* 0x000fe20008000000 */
[----:B------:R-:W-:Y:S01]  /*2360*/  ISETP.LT.U32.AND P0, PT, R20, 0x20, P0 ;  /* 0x000000201400780c */ /* 0x000fe20000701070 */
[----:B-----5:R-:W-:Y:S01]  /*2370*/  LDTM.16dp32bit_t0_t15.x16 R4, tmem[UR4] ;  /* 0x00000004000479ee */ /* 0x020fe20008a00000 */
[----:B------:R-:W3:Y:S01]  /*2380*/  LDTM.16dp32bit_t16_t31.x16 R4, tmem[UR4+0x10] ;  /* 0x00001004000479ee */ /* 0x000ee20008a20000 */
[----:B------:R-:W-:Y:S01]  /*2390*/  LOP3.LUT R21, R2, R21, RZ, 0x3c, !PT ;  /* 0x0000001502157212 */ /* 0x000fe200078e3cff */
[----:B------:R-:W-:-:S03]  /*23a0*/  NOP ;  /* 0x0000000000007918 */ /* 0x000fc60000000000 */
[----:B------:R-:W-:-:S04]  /*23b0*/  LOP3.LUT R0, R21, 0x780, R0, 0xf8, !PT ;  /* 0x0000078015007812 */ /* 0x000fc800078ef800 */
[----:B------:R-:W-:Y:S02]  /*23c0*/  LOP3.LUT R2, R0, 0x10, RZ, 0x3c, !PT ;  /* 0x0000001000027812 */ /* 0x000fe400078e3cff */
[----:B---3--:R-:W-:Y:S01]  /*23d0*/  VOTEU.ANY UP1, P0 ;  /* 0x0000000000ff7886 */ /* 0x008fe20000020100 */
[----:B------:R-:W-:Y:S01]  /*23e0*/  VOTEU.ANY UP0, P0 ;  /* 0x0000000000ff7886 */ /* 0x000fe20000000100 */
[----:B------:R-:W-:Y:S02]  /*23f0*/  F2FP.BF16.F32.PACK_AB R4, R5, R4 ;  /* 0x000000040504723e */ /* 0x000fe400000010ff */
[----:B------:R-:W-:Y:S02]  /*2400*/  F2FP.BF16.F32.PACK_AB R5, R7, R6 ;  /* 0x000000060705723e */ /* 0x000fe400000010ff */
[----:B------:R-:W-:Y:S02]  /*2410*/  F2FP.BF16.F32.PACK_AB R12, R13, R12 ;  /* 0x0000000c0d0c723e */ /* 0x000fe400000010ff */
[----:B------:R-:W-:-:S02]  /*2420*/  F2FP.BF16.F32.PACK_AB R6, R9, R8 ;  /* 0x000000080906723e */ /* 0x000fc400000010ff */
[----:B------:R-:W-:Y:S02]  /*2430*/  F2FP.BF16.F32.PACK_AB R7, R11, R10 ;  /* 0x0000000a0b07723e */ /* 0x000fe400000010ff */
[----:B------:R-:W-:Y:S02]  /*2440*/  F2FP.BF16.F32.PACK_AB R13, R15, R14 ;  /* 0x0000000e0f0d723e */ /* 0x000fe400000010ff */
[----:B------:R-:W-:Y:S01]  /*2450*/  F2FP.BF16.F32.PACK_AB R14, R17, R16 ;  /* 0x00000010110e723e */ /* 0x000fe200000010ff */
[----:B--2---:R2:W-:Y:S01]  /*2460*/  STS.128 [R0+UR8], R4 ;  /* 0x0000000400007988 */ /* 0x0045e20008000c08 */
[----:B------:R-:W-:-:S05]  /*2470*/  F2FP.BF16.F32.PACK_AB R15, R19, R18 ;  /* 0x00000012130f723e */ /* 0x000fca00000010ff */
[----:B------:R2:W-:Y:S01]  /*2480*/  STS.128 [R2+UR8], R12 ;  /* 0x0000000c02007988 */ /* 0x0005e20008000c08 */
[----:B------:R3:W-:Y:S06]  /*2490*/  MEMBAR.ALL.CTA ;  /* 0x0000000000007992 */ /* 0x0007ec0000008000 */
[----:B---3--:R-:W3:Y:S02]  /*24a0*/  FENCE.VIEW.ASYNC.S ;  /* 0x00000000000073c6 */ /* 0x008ee40000000000 */
[----:B---3--:R-:W-:Y:S06]  /*24b0*/  BAR.SYNC.DEFER_BLOCKING 0x0 ;  /* 0x0000000000007b1d */ /* 0x008fec0000010000 */
[----:B------:R2:W-:Y:S01]  /*24c0*/  @UP1 UTMASTG.2D [UR8], [UR20] ;  /* 0x00000008140013b5 */ /* 0x0005e20008008000 */
[----:B------:R0:W-:Y:S01]  /*24d0*/  UTMACMDFLUSH ;  /* 0x00000000000079b7 */ /* 0x0001e20000000000 */
[----:B------:R-:W-:-:S04]  /*24e0*/  DEPBAR.LE SB0, 0x0 ;  /* 0x000080000000791a */ /* 0x000fc80000000000 */
[----:B------:R-:W-:Y:S08]  /*24f0*/  BAR.SYNC.DEFER_BLOCKING 0x0 ;  /* 0x0000000000007b1d */ /* 0x000ff00000010000 */
[----:B------:R-:W-:Y:S06]  /*2500*/  BAR.SYNC.DEFER_BLOCKING 0x0 ;  /* 0x0000000000007b1d */ /* 0x000fec0000010000 */
[----:B--2---:R-:W-:Y:S05]  /*2510*/  @P2 BRA `(.L_x_67) ;  /* 0x0000000000a02947 */ /* 0x004fea0003800000 */
[----:B------:R-:W2:Y:S01]  /*2520*/  S2UR UR5, SR_CgaCtaId ;  /* 0x00000000000579c3 */ /* 0x000ea20000008800 */
[----:B------:R-:W-:Y:S01]  /*2530*/  NOP ;  /* 0x0000000000007918 */ /* 0x000fe20000000000 */
[----:B------:R-:W-:Y:S01]  /*2540*/  UMOV UR4, 0x50 ;  /* 0x0000005000047882 */ /* 0x000fe20000000000 */
[----:B------:R-:W-:Y:S02]  /*2550*/  IMAD.U32 R0, RZ, RZ, UR23 ;  /* 0x00000017ff007e24 */ /* 0x000fe4000f8e00ff */
[----:B------:R-:W-:Y:S02]  /*2560*/  IMAD.MOV.U32 R3, RZ, RZ, 0x3 ;  /* 0x00000003ff037424 */ /* 0x000fe400078e00ff */
[----:B------:R-:W-:Y:S01]  /*2570*/  IMAD.MOV.U32 R7, RZ, RZ, 0x1 ;  /* 0x00000001ff077424 */ /* 0x000fe200078e00ff */
[----:B------:R-:W-:-:S04]  /*2580*/  LOP3.LUT R0, R0, 0xffff, RZ, 0xc0, !PT ;  /* 0x0000ffff00007812 */ /* 0x000fc800078ec0ff */
[----:B------:R-:W-:-:S05]  /*2590*/  SHF.R.U32.HI R0, RZ, 0x5, R0 ;  /* 0x00000005ff007819 */ /* 0x000fca0000011600 */
[----:B------:R-:W-:Y:S01]  /*25a0*/  VIADD R2, R0, 0x10 ;  /* 0x0000001000027836 */ /* 0x000fe20000000000 */
[----:B------:R-:W-:Y:S01]  /*25b0*/  SHF.L.U32 R0, R3, R0, RZ ;  /* 0x0000000003007219 */ /* 0x000fe200000006ff */
[----:B--2---:R-:W-:-:S03]  /*25c0*/  ULEA UR6, UR5, UR4, 0x18 ;  /* 0x0000000405067291 */ /* 0x004fc6000f8ec0ff */
[----:B------:R-:W-:-:S04]  /*25d0*/  SHF.L.U32 R3, R7, R2, RZ ;  /* 0x0000000207037219 */ /* 0x000fc800000006ff */
[----:B------:R-:W-:Y:S02]  /*25e0*/  LOP3.LUT R0, R3, R0, RZ, 0xfc, !PT ;  /* 0x0000000003007212 */ /* 0x000fe400078efcff */
[----:B------:R-:W2:Y:S02]  /*25f0*/  LDS R5, [UR6] ;  /* 0x00000006ff057984 */ /* 0x000ea40008000800 */
[C---:B------:R-:W-:Y:S02]  /*2600*/  LOP3.LUT R2, R0.reuse, 0xffff, RZ, 0xc0, !PT ;  /* 0x0000ffff00027812 */ /* 0x040fe400078ec0ff */
[----:B--2---:R-:W-:-:S04]  /*2610*/  LOP3.LUT R3, R0, 0xffff, R5, 0x80, !PT ;  /* 0x0000ffff00037812 */ /* 0x004fc800078e8005 */
[----:B------:R-:W-:-:S13]  /*2620*/  ISETP.NE.AND P0, PT, R3, R2, PT ;  /* 0x000000020300720c */ /* 0x000fda0003f05270 */
[----:B------:R-:W-:Y:S05]  /*2630*/  @P0 BRA `(.L_x_68) ;  /* 0x0000000000500947 */ /* 0x000fea0003800000 */
[----:B------:R-:W-:Y:S02]  /*2640*/  SHF.R.U32.HI R5, RZ, 0x10, R5 ;  /* 0x00000010ff057819 */ /* 0x000fe40000011605 */
[----:B------:R-:W-:-:S04]  /*2650*/  SHF.R.U32.HI R2, RZ, 0x10, R0 ;  /* 0x00000010ff027819 */ /* 0x000fc80000011600 */
[----:B------:R-:W-:-:S04]  /*2660*/  LOP3.LUT R5, R5, R2, RZ, 0xc0, !PT ;  /* 0x0000000205057212 */ /* 0x000fc800078ec0ff */
[----:B------:R-:W-:-:S13]  /*2670*/  ISETP.NE.AND P0, PT, R5, R2, PT ;  /* 0x000000020500720c */ /* 0x000fda0003f05270 */
[----:B------:R-:W-:Y:S05]  /*2680*/  @P0 BRA `(.L_x_69) ;  /* 0x0000000000300947 */ /* 0x000fea0003800000 */
[----:B------:R-:W-:Y:S01]  /*2690*/  R2UR UR4, R0 ;  /* 0x00000000000472ca */ /* 0x000fe200000e0000 */
[----:B------:R-:W-:Y:S01]  /*26a0*/  VOTEU.ANY UR5, UPT, PT ;  /* 0x0000000000057886 */ /* 0x000fe200038e0100 */
[----:B------:R-:W2:Y:S01]  /*26b0*/  S2R R0, SR_LANEID ;  /* 0x0000000000007919 */ /* 0x000ea20000000000 */
[----:B------:R-:W-:-:S10]  /*26c0*/  UFLO.U32 UR5, UR5 ;  /* 0x00000005000572bd */ /* 0x000fd400080e0000 */
[----:B------:R-:W-:-:S06]  /*26d0*/  ULOP3.LUT UR4, URZ, UR4, URZ, 0x33, !UPT ;  /* 0x00000004ff047292 */ /* 0x000fcc000f8e33ff */
[----:B------:R-:W-:-:S04]  /*26e0*/  IMAD.U32 R2, RZ, RZ, UR4 ;  /* 0x00000004ff027e24 */ /* 0x000fc8000f8e00ff */
[----:B------:R-:W3:Y:S02]  /*26f0*/  REDUX UR7, R2 ;  /* 0x00000000020773c4 */ /* 0x000ee40000000000 */
[----:B------:R4:W-:Y:S01]  /*2700*/  UTCATOMSWS.AND URZ, UR4 ;  /* 0x0000000400ff79e3 */ /* 0x0009e20008000000 */
[----:B--2---:R-:W-:Y:S01]  /*2710*/  ISETP.EQ.U32.AND P0, PT, R0, UR5, PT ;  /* 0x0000000500007c0c */ /* 0x004fe2000bf02070 */
[----:B---3--:R-:W-:-:S12]  /*2720*/  IMAD.U32 R0, RZ, RZ, UR7 ;  /* 0x00000007ff007e24 */ /* 0x008fd8000f8e00ff */
[----:B------:R4:W-:Y:S01]  /*2730*/  @P0 ATOMS.AND RZ, [UR6], R0 ;  /* 0x00000000ffff098c */ /* 0x0009e2000a800006 */
[----:B------:R-:W-:Y:S05]  /*2740*/  BRA `(.L_x_67) ;  /* 0x0000000000147947 */ /* 0x000fea0003800000 */
.L_x_69:
[----:B------:R-:W-:-:S07]  /*2750*/  MOV R2, 0x2770 ;  /* 0x0000277000027802 */ /* 0x000fce0000000f00 */
[----:B-1----:R-:W-:Y:S05]  /*2760*/  CALL.REL.NOINC `($__internal_0_$__cuda_sm10x_tcgen05_guardrail_trap_col_being_dealloced_not_returned_by_alloc) ;  /* 0x0000000000447944 */ /* 0x002fea0003c00000 */
[----:B------:R-:W-:Y:S05]  /*2770*/  BRA `(.L_x_67) ;  /* 0x0000000000087947 */ /* 0x000fea0003800000 */
.L_x_68:
[----:B------:R-:W-:-:S07]  /*2780*/  MOV R2, 0x27a0 ;  /* 0x000027a000027802 */ /* 0x000fce0000000f00 */
[----:B-1----:R-:W-:Y:S05]  /*2790*/  CALL.REL.NOINC `($__internal_2_$__cuda_sm10x_tcgen05_guardrail_trap_unallocated_columns_being_dealloced) ;  /* 0x0000000000507944 */ /* 0x002fea0003c00000 */
.L_x_67:
[----:B------:R-:W-:Y:S01]  /*27a0*/  NOP ;  /* 0x0000000000007918 */ /* 0x000fe20000000000 */
[----:B----4-:R-:W-:Y:S05]  /*27b0*/  EXIT ;  /* 0x000000000000794d */ /* 0x010fea0003800000 */
.L_x_56:
[----:B------:R-:W2:Y:S02]  /*27c0*/  SYNCS.PHASECHK.TRANS64.TRYWAIT P0, [UR8+0x4000], RZ ;  /* 0x004000ffff0075a7 */ /* 0x000ea40008001108 */
[----:B--2---:R-:W-:Y:S05]  /*27d0*/  @!P0 BRA `(.L_x_56) ;  /* 0xfffffffc00f88947 */ /* 0x004fea000383ffff */
[----:B------:R-:W-:Y:S05]  /*27e0*/  BRA `(.L_x_70) ;  /* 0xfffffff000c47947 */ /* 0x000fea000383ffff */
.L_x_58:
[----:B------:R-:W2:Y:S02]  /*27f0*/  SYNCS.PHASECHK.TRANS64.TRYWAIT P1, [UR8+0x4010], RZ ;  /* 0x004010ffff0075a7 */ /* 0x000ea40008021108 */
[----:B--2---:R-:W-:Y:S05]  /*2800*/  @!P1 BRA `(.L_x_58) ;  /* 0xfffffffc00f89947 */ /* 0x004fea000383ffff */
[----:B------:R-:W-:Y:S05]  /*2810*/  BRA `(.L_x_71) ;  /* 0xfffffff400387947 */ /* 0x000fea000383ffff */
.L_x_59:
[----:B------:R-:W3:Y:S02]  /*2820*/  SYNCS.PHASECHK.TRANS64.TRYWAIT P0, [UR28+0x4000], R2 ;  /* 0x00400002ff0075a7 */ /* 0x000ee4000800111c */
[----:B---3--:R-:W-:Y:S05]  /*2830*/  @!P0 BRA `(.L_x_59) ;  /* 0xfffffffc00f88947 */ /* 0x008fea000383ffff */
[----:B------:R-:W-:Y:S05]  /*2840*/  BRA `(.L_x_72) ;  /* 0xfffffff400b47947 */ /* 0x000fea000383ffff */
.L_x_61:
[----:B------:R-:W3:Y:S02]  /*2850*/  SYNCS.PHASECHK.TRANS64.TRYWAIT P0, [UR28+0x4010], R2 ;  /* 0x00401002ff0075a7 */ /* 0x000ee4000800111c */
[----:B---3--:R-:W-:Y:S05]  /*2860*/  @!P0 BRA `(.L_x_61) ;  /* 0xfffffffc00f88947 */ /* 0x008fea000383ffff */
[----:B------:R-:W-:Y:S05]  /*2870*/  BRA `(.L_x_73) ;  /* 0xfffffff800247947 */ /* 0x000fea000383ffff */
        .weak           $__internal_0_$__cuda_sm10x_tcgen05_guardrail_trap_col_being_dealloced_not_returned_by_alloc
        .type           $__internal_0_$__cuda_sm10x_tcgen05_guardrail_trap_col_being_dealloced_not_returned_by_alloc,@function
        .size           $__internal_0_$__cuda_sm10x_tcgen05_guardrail_trap_col_being_dealloced_not_returned_by_alloc,($__internal_1_$__cuda_sm10x_tcgen05_guardrail_trap_phase_invalid_during_alloc - $__internal_0_$__cuda_sm10x_tcgen05_guardrail_trap_col_being_dealloced_not_returned_by_alloc)
$__internal_0_$__cuda_sm10x_tcgen05_guardrail_trap_col_being_dealloced_not_returned_by_alloc:
[----:B------:R-:W-:Y:S05]  /*2880*/  BPT.TRAP 0x1 ;  /* 0x000000040000795c */ /* 0x000fea0000300000 */
[----:B------:R-:W-:-:S04]  /*2890*/  IMAD.MOV.U32 R3, RZ, RZ, 0x0 ;  /* 0x00000000ff037424 */ /* 0x000fc800078e00ff */
[----:B------:R-:W-:Y:S05]  /*28a0*/  RET.REL.NODEC R2 `(gluon_tcgen05) ;  /* 0xffffffd402d47950 */ /* 0x000fea0003c3ffff */
        .weak           $__internal_1_$__cuda_sm10x_tcgen05_guardrail_trap_phase_invalid_during_alloc
        .type           $__internal_1_$__cuda_sm10x_tcgen05_guardrail_trap_phase_invalid_during_alloc,@function
        .size           $__internal_1_$__cuda_sm10x_tcgen05_guardrail_trap_phase_invalid_during_alloc,($__internal_2_$__cuda_sm10x_tcgen05_guardrail_trap_unallocated_columns_being_dealloced - $__internal_1_$__cuda_sm10x_tcgen05_guardrail_trap_phase_invalid_during_alloc)
$__internal_1_$__cuda_sm10x_tcgen05_guardrail_trap_phase_invalid_during_alloc:
[----:B------:R-:W-:Y:S05]  /*28b0*/  BPT.TRAP 0x1 ;  /* 0x000000040000795c */ /* 0x000fea0000300000 */
[----:B------:R-:W-:-:S04]  /*28c0*/  IMAD.MOV.U32 R3, RZ, RZ, 0x0 ;  /* 0x00000000ff037424 */ /* 0x000fc800078e00ff */
[----:B------:R-:W-:Y:S05]  /*28d0*/  RET.REL.NODEC R2 `(gluon_tcgen05) ;  /* 0xffffffd402c87950 */ /* 0x000fea0003c3ffff */
        .weak           $__internal_2_$__cuda_sm10x_tcgen05_guardrail_trap_unallocated_columns_being_dealloced
        .type           $__internal_2_$__cuda_sm10x_tcgen05_guardrail_trap_unallocated_columns_being_dealloced,@function
        .size           $__internal_2_$__cuda_sm10x_tcgen05_guardrail_trap_unallocated_columns_being_dealloced,(.L_x_77 - $__internal_2_$__cuda_sm10x_tcgen05_guardrail_trap_unallocated_columns_being_dealloced)
$__internal_2_$__cuda_sm10x_tcgen05_guardrail_trap_unallocated_columns_being_dealloced:
[----:B------:R-:W-:Y:S05]  /*28e0*/  BPT.TRAP 0x1 ;  /* 0x000000040000795c */ /* 0x000fea0000300000 */
[----:B------:R-:W-:-:S04]  /*28f0*/  IMAD.MOV.U32 R3, RZ, RZ, 0x0 ;  /* 0x00000000ff037424 */ /* 0x000fc800078e00ff */
[----:B------:R-:W-:Y:S05]  /*2900*/  RET.REL.NODEC R2 `(gluon_tcgen05) ;  /* 0xffffffd402bc7950 */ /* 0x000fea0003c3ffff */
.L_x_74:
[----:B------:R-:W-:-:S00]  /*2910*/  BRA `(.L_x_74) ;  /* 0xfffffffc00fc7947 */ /* 0x000fc0000383ffff */
[----:B------:R-:W-:-:S00]  /*2920*/  NOP ;  /* 0x0000000000007918 */ /* 0x000fc00000000000 */
        /* <DEDUP_REMOVED lines=13> */
.L_x_77:


//--------------------- .nv.shared.gluon_tcgen05  --------------------------
	.section	.nv.shared.gluon_tcgen05,"aw",@nobits
	.sectionflags	@""
	.align	16
	.zero		1024


//--------------------- .nv.shared.reserved.0     --------------------------
	.section	.nv.shared.reserved.0,"aw",@nobits
	.align	8
	.weak		__nv_reservedSMEM_offset_0_alias
	.size		__nv_reservedSMEM_offset_0_alias, 0, 64
	.other		__nv_reservedSMEM_offset_0_alias,@"STO_CUDA_RESERVED_SHARED STV_DEFAULT"
__nv_reservedSMEM_offset_0_alias:
	.zero		0
.nv.shared.reserved.0:
	.zero		64
	.weak		__nv_reservedSMEM_allocation_phase
	.type		__nv_reservedSMEM_allocation_phase,@object
	.size		__nv_reservedSMEM_allocation_phase,(.L_0 - __nv_reservedSMEM_allocation_phase)
__nv_reservedSMEM_allocation_phase:
	.zero		1
.L_0:
	.zero		7
	.weak		__nv_reservedSMEM_devtool_atexit_pc
	.type		__nv_reservedSMEM_devtool_atexit_pc,@object
	.size		__nv_reservedSMEM_devtool_atexit_pc,(__nv_reservedSMEM_allocation_mask - __nv_reservedSMEM_devtool_atexit_pc)
__nv_reservedSMEM_devtool_atexit_pc:
	.zero		8
	.weak		__nv_reservedSMEM_allocation_mask
	.type		__nv_reservedSMEM_allocation_mask,@object
	.size		__nv_reservedSMEM_allocation_mask,(.L_2 - __nv_reservedSMEM_allocation_mask)
__nv_reservedSMEM_allocation_mask:
	.zero		4
.L_2:


//--------------------- .nv.constant0.gluon_tcgen05 --------------------------
	.section	.nv.constant0.gluon_tcgen05,"a",@progbits
	.sectionflags	@""
	.align	4
.nv.constant0.gluon_tcgen05:
	.zero		976


//--------------------- SYMBOLS --------------------------

	.type		.nv.reservedSmem.offset0,@object
	.size		.nv.reservedSmem.offset0,0x4
	.type		.nv.reservedSmem.cap,@object
	.size		.nv.reservedSmem.cap,0x4
